	.target	sm_90a

	.elftype	@"ET_EXEC"


//--------------------- .note.nv.tkinfo           --------------------------
	.section	.note.nv.tkinfo,"",@"SHT_NOTE"
	.sectionflags	@"SHF_NOTE_NV_TKINFO"
	.tkinfo
        /*0018*/ 	.word	0x00000002
        /*0030*/ 	.string	""
        /*0030*/ 	.string	"ptxas"
        /*0030*/ 	.string	"Cuda compilation tools, release 13.0, V13.0.88"
        /*0030*/ 	.string	"Build cuda_13.0.r13.0/compiler.36424714_0"
        /*0030*/ 	.string	"-arch sm_90a -m 64 "



//--------------------- .note.nv.cuinfo           --------------------------
	.section	.note.nv.cuinfo,"",@"SHT_NOTE"
	.sectionflags	@"SHF_NOTE_NV_CUINFO"
        /*0018*/ 	.short	0x0002
        /*001a*/ 	.short	0x005a
        /*001c*/ 	.short	0x0082
	.zero		2


//--------------------- .nv.info                  --------------------------
	.section	.nv.info,"",@"SHT_CUDA_INFO"
	.align	4


	//----- nvinfo : EIATTR_REGCOUNT
	.align		4
        /*0000*/ 	.byte	0x04, 0x2f
        /*0002*/ 	.short	(.L_12 - .L_11)
	.align		4
.L_11:
        /*0004*/ 	.word	index@(_ZN7cutlass13device_kernelINS_4gemm6kernel13GemmUniversalIN4cute5tupleIJiiiiEEENS1_10collective13CollectiveMmaINS1_40MainloopSm90TmaGmmaWarpSpecializedSparseILi5ENS5_IJNS4_1CILi2EEENSA_ILi1EEESC_EEENS1_32KernelTmaWarpSpecializedPingpongEEENS5_IJNSA_ILi64EEENSA_ILi128EEESH_EEENS_10bfloat16_tENS5_IJNS4_6LayoutINS5_IJiNS5_IJSB_iEEEiEEENS5_IJlNS5_IJSC_SB_EEElEEEEENSK_INS5_IJNS5_IJNS5_IJNSA_ILi8EEESB_NSA_ILi4EEEEEEiEEENS5_IJNS5_IJNSA_ILi16EEESB_SR_EEEiEEEiEEENS5_IJNS5_IJNS5_IJSH_SU_NSA_ILi2048EEEEEENSA_ILi8192EEEEEENS5_IJNS5_IJSC_NSA_ILi1024EEENSA_ILi32EEEEEElEEElEEEEEEEESJ_NS5_IJlSC_lEEENS4_8TiledMMAINS4_8MMA_AtomIJNS4_4SM904GMMA6SPARSE29GMMA_64x128x32_F32BF16BF16_SSILNS1D_5MajorE0ELS1G_0ELNS1D_7ScaleInE1ELS1H_1ELNS1D_9SparseSelE0EEEEEENSK_INS5_IJSC_SC_SC_EEENS5_IJNSA_ILi0EEES1M_S1M_EEEEENS5_IJNS4_10UnderscoreES1P_S1P_EEEEENS4_13SM90_TMA_LOADENS4_14ComposedLayoutINS4_7SwizzleILi3ELi4ELi3EEENS4_25smem_sparse_ptr_flag_bitsILi2ELi16EEENSK_INS5_IJNS5_IJSC_SQ_EEENS5_IJSB_SG_EEEEEENS5_IJNS5_IJS1M_SH_EEESN_EEEEEEEvNS4_8identityENS4_23SM90_TMA_LOAD_MULTICASTENS1T_IS1V_NS4_18smem_ptr_flag_bitsILi16EEENSK_INS5_IJSQ_SG_EEENS5_IJSG_SC_EEEEEEEvS25_EENS_8epilogue10collective6detail29Sm90TmaWarpSpecializedAdapterINS2F_15DefaultEpilogueIfNS5_IJSC_llEEES2J_NS2E_6thread17LinearCombinationIfLi1EffLNS2K_9ScaleType4KindE0ELNS_15FloatRoundStyleE2EfEENS1_15EpilogueDefaultEEEEEvvEEEEvNT_6ParamsE)
        /*0008*/ 	.word	0x000000a8


	//----- nvinfo : EIATTR_FRAME_SIZE
	.align		4
.L_12:
        /*000c*/ 	.byte	0x04, 0x11
        /*000e*/ 	.short	(.L_14 - .L_13)
	.align		4
.L_13:
        /*0010*/ 	.word	index@(_ZN7cutlass13device_kernelINS_4gemm6kernel13GemmUniversalIN4cute5tupleIJiiiiEEENS1_10collective13CollectiveMmaINS1_40MainloopSm90TmaGmmaWarpSpecializedSparseILi5ENS5_IJNS4_1CILi2EEENSA_ILi1EEESC_EEENS1_32KernelTmaWarpSpecializedPingpongEEENS5_IJNSA_ILi64EEENSA_ILi128EEESH_EEENS_10bfloat16_tENS5_IJNS4_6LayoutINS5_IJiNS5_IJSB_iEEEiEEENS5_IJlNS5_IJSC_SB_EEElEEEEENSK_INS5_IJNS5_IJNS5_IJNSA_ILi8EEESB_NSA_ILi4EEEEEEiEEENS5_IJNS5_IJNSA_ILi16EEESB_SR_EEEiEEEiEEENS5_IJNS5_IJNS5_IJSH_SU_NSA_ILi2048EEEEEENSA_ILi8192EEEEEENS5_IJNS5_IJSC_NSA_ILi1024EEENSA_ILi32EEEEEElEEElEEEEEEEESJ_NS5_IJlSC_lEEENS4_8TiledMMAINS4_8MMA_AtomIJNS4_4SM904GMMA6SPARSE29GMMA_64x128x32_F32BF16BF16_SSILNS1D_5MajorE0ELS1G_0ELNS1D_7ScaleInE1ELS1H_1ELNS1D_9SparseSelE0EEEEEENSK_INS5_IJSC_SC_SC_EEENS5_IJNSA_ILi0EEES1M_S1M_EEEEENS5_IJNS4_10UnderscoreES1P_S1P_EEEEENS4_13SM90_TMA_LOADENS4_14ComposedLayoutINS4_7SwizzleILi3ELi4ELi3EEENS4_25smem_sparse_ptr_flag_bitsILi2ELi16EEENSK_INS5_IJNS5_IJSC_SQ_EEENS5_IJSB_SG_EEEEEENS5_IJNS5_IJS1M_SH_EEESN_EEEEEEEvNS4_8identityENS4_23SM90_TMA_LOAD_MULTICASTENS1T_IS1V_NS4_18smem_ptr_flag_bitsILi16EEENSK_INS5_IJSQ_SG_EEENS5_IJSG_SC_EEEEEEEvS25_EENS_8epilogue10collective6detail29Sm90TmaWarpSpecializedAdapterINS2F_15DefaultEpilogueIfNS5_IJSC_llEEES2J_NS2E_6thread17LinearCombinationIfLi1EffLNS2K_9ScaleType4KindE0ELNS_15FloatRoundStyleE2EfEENS1_15EpilogueDefaultEEEEEvvEEEEvNT_6ParamsE)
        /*0014*/ 	.word	0x00000000


	//----- nvinfo : EIATTR_MIN_STACK_SIZE
	.align		4
.L_14:
        /*0018*/ 	.byte	0x04, 0x12
        /*001a*/ 	.short	(.L_16 - .L_15)
	.align		4
.L_15:
        /*001c*/ 	.word	index@(_ZN7cutlass13device_kernelINS_4gemm6kernel13GemmUniversalIN4cute5tupleIJiiiiEEENS1_10collective13CollectiveMmaINS1_40MainloopSm90TmaGmmaWarpSpecializedSparseILi5ENS5_IJNS4_1CILi2EEENSA_ILi1EEESC_EEENS1_32KernelTmaWarpSpecializedPingpongEEENS5_IJNSA_ILi64EEENSA_ILi128EEESH_EEENS_10bfloat16_tENS5_IJNS4_6LayoutINS5_IJiNS5_IJSB_iEEEiEEENS5_IJlNS5_IJSC_SB_EEElEEEEENSK_INS5_IJNS5_IJNS5_IJNSA_ILi8EEESB_NSA_ILi4EEEEEEiEEENS5_IJNS5_IJNSA_ILi16EEESB_SR_EEEiEEEiEEENS5_IJNS5_IJNS5_IJSH_SU_NSA_ILi2048EEEEEENSA_ILi8192EEEEEENS5_IJNS5_IJSC_NSA_ILi1024EEENSA_ILi32EEEEEElEEElEEEEEEEESJ_NS5_IJlSC_lEEENS4_8TiledMMAINS4_8MMA_AtomIJNS4_4SM904GMMA6SPARSE29GMMA_64x128x32_F32BF16BF16_SSILNS1D_5MajorE0ELS1G_0ELNS1D_7ScaleInE1ELS1H_1ELNS1D_9SparseSelE0EEEEEENSK_INS5_IJSC_SC_SC_EEENS5_IJNSA_ILi0EEES1M_S1M_EEEEENS5_IJNS4_10UnderscoreES1P_S1P_EEEEENS4_13SM90_TMA_LOADENS4_14ComposedLayoutINS4_7SwizzleILi3ELi4ELi3EEENS4_25smem_sparse_ptr_flag_bitsILi2ELi16EEENSK_INS5_IJNS5_IJSC_SQ_EEENS5_IJSB_SG_EEEEEENS5_IJNS5_IJS1M_SH_EEESN_EEEEEEEvNS4_8identityENS4_23SM90_TMA_LOAD_MULTICASTENS1T_IS1V_NS4_18smem_ptr_flag_bitsILi16EEENSK_INS5_IJSQ_SG_EEENS5_IJSG_SC_EEEEEEEvS25_EENS_8epilogue10collective6detail29Sm90TmaWarpSpecializedAdapterINS2F_15DefaultEpilogueIfNS5_IJSC_llEEES2J_NS2E_6thread17LinearCombinationIfLi1EffLNS2K_9ScaleType4KindE0ELNS_15FloatRoundStyleE2EfEENS1_15EpilogueDefaultEEEEEvvEEEEvNT_6ParamsE)
        /*0020*/ 	.word	0x00000000
.L_16:


//--------------------- .nv.compat                --------------------------
	.section	.nv.compat,"",@"SHT_CUDA_COMPAT_INFO"
	.align	4
        /*0000*/ 	.byte	0x02, 0x09, 0x01, 0x00, 0x02, 0x02, 0x04, 0x00, 0x02, 0x05, 0x05, 0x00, 0x03, 0x07, 0x01, 0x01
        /*0010*/ 	.byte	0x02, 0x03, 0x01, 0x00, 0x02, 0x06, 0x01, 0x00, 0x04, 0x0b, 0x08, 0x00, 0x00, 0x00, 0x00, 0x00
        /*0020*/ 	.byte	0x00, 0x00, 0x00, 0x00


//--------------------- .nv.info._ZN7cutlass13device_kernelINS_4gemm6kernel13GemmUniversalIN4cute5tupleIJiiiiEEENS1_10collective13CollectiveMmaINS1_40MainloopSm90TmaGmmaWarpSpecializedSparseILi5ENS5_IJNS4_1CILi2EEENSA_ILi1EEESC_EEENS1_32KernelTmaWarpSpecializedPingpongEEENS5_IJNSA_ILi64EEENSA_ILi128EEESH_EEENS_10bfloat16_tENS5_IJNS4_6LayoutINS5_IJiNS5_IJSB_iEEEiEEENS5_IJlNS5_IJSC_SB_EEElEEEEENSK_INS5_IJNS5_IJNS5_IJNSA_ILi8EEESB_NSA_ILi4EEEEEEiEEENS5_IJNS5_IJNSA_ILi16EEESB_SR_EEEiEEEiEEENS5_IJNS5_IJNS5_IJSH_SU_NSA_ILi2048EEEEEENSA_ILi8192EEEEEENS5_IJNS5_IJSC_NSA_ILi1024EEENSA_ILi32EEEEEElEEElEEEEEEEESJ_NS5_IJlSC_lEEENS4_8TiledMMAINS4_8MMA_AtomIJNS4_4SM904GMMA6SPARSE29GMMA_64x128x32_F32BF16BF16_SSILNS1D_5MajorE0ELS1G_0ELNS1D_7ScaleInE1ELS1H_1ELNS1D_9SparseSelE0EEEEEENSK_INS5_IJSC_SC_SC_EEENS5_IJNSA_ILi0EEES1M_S1M_EEEEENS5_IJNS4_10UnderscoreES1P_S1P_EEEEENS4_13SM90_TMA_LOADENS4_14ComposedLayoutINS4_7SwizzleILi3ELi4ELi3EEENS4_25smem_sparse_ptr_flag_bitsILi2ELi16EEENSK_INS5_IJNS5_IJSC_SQ_EEENS5_IJSB_SG_EEEEEENS5_IJNS5_IJS1M_SH_EEESN_EEEEEEEvNS4_8identityENS4_23SM90_TMA_LOAD_MULTICASTENS1T_IS1V_NS4_18smem_ptr_flag_bitsILi16EEENSK_INS5_IJSQ_SG_EEENS5_IJSG_SC_EEEEEEEvS25_EENS_8epilogue10collective6detail29Sm90TmaWarpSpecializedAdapterINS2F_15DefaultEpilogueIfNS5_IJSC_llEEES2J_NS2E_6thread17LinearCombinationIfLi1EffLNS2K_9ScaleType4KindE0ELNS_15FloatRoundStyleE2EfEENS1_15EpilogueDefaultEEEEEvvEEEEvNT_6ParamsE --------------------------
	.section	.nv.info._ZN7cutlass13device_kernelINS_4gemm6kernel13GemmUniversalIN4cute5tupleIJiiiiEEENS1_10collective13CollectiveMmaINS1_40MainloopSm90TmaGmmaWarpSpecializedSparseILi5ENS5_IJNS4_1CILi2EEENSA_ILi1EEESC_EEENS1_32KernelTmaWarpSpecializedPingpongEEENS5_IJNSA_ILi64EEENSA_ILi128EEESH_EEENS_10bfloat16_tENS5_IJNS4_6LayoutINS5_IJiNS5_IJSB_iEEEiEEENS5_IJlNS5_IJSC_SB_EEElEEEEENSK_INS5_IJNS5_IJNS5_IJNSA_ILi8EEESB_NSA_ILi4EEEEEEiEEENS5_IJNS5_IJNSA_ILi16EEESB_SR_EEEiEEEiEEENS5_IJNS5_IJNS5_IJSH_SU_NSA_ILi2048EEEEEENSA_ILi8192EEEEEENS5_IJNS5_IJSC_NSA_ILi1024EEENSA_ILi32EEEEEElEEElEEEEEEEESJ_NS5_IJlSC_lEEENS4_8TiledMMAINS4_8MMA_AtomIJNS4_4SM904GMMA6SPARSE29GMMA_64x128x32_F32BF16BF16_SSILNS1D_5MajorE0ELS1G_0ELNS1D_7ScaleInE1ELS1H_1ELNS1D_9SparseSelE0EEEEEENSK_INS5_IJSC_SC_SC_EEENS5_IJNSA_ILi0EEES1M_S1M_EEEEENS5_IJNS4_10UnderscoreES1P_S1P_EEEEENS4_13SM90_TMA_LOADENS4_14ComposedLayoutINS4_7SwizzleILi3ELi4ELi3EEENS4_25smem_sparse_ptr_flag_bitsILi2ELi16EEENSK_INS5_IJNS5_IJSC_SQ_EEENS5_IJSB_SG_EEEEEENS5_IJNS5_IJS1M_SH_EEESN_EEEEEEEvNS4_8identityENS4_23SM90_TMA_LOAD_MULTICASTENS1T_IS1V_NS4_18smem_ptr_flag_bitsILi16EEENSK_INS5_IJSQ_SG_EEENS5_IJSG_SC_EEEEEEEvS25_EENS_8epilogue10collective6detail29Sm90TmaWarpSpecializedAdapterINS2F_15DefaultEpilogueIfNS5_IJSC_llEEES2J_NS2E_6thread17LinearCombinationIfLi1EffLNS2K_9ScaleType4KindE0ELNS_15FloatRoundStyleE2EfEENS1_15EpilogueDefaultEEEEEvvEEEEvNT_6ParamsE,"",@"SHT_CUDA_INFO"
	.sectionflags	@""
	.align	4


	//----- nvinfo : EIATTR_CUDA_API_VERSION
	.align		4
        /*0000*/ 	.byte	0x04, 0x37
        /*0002*/ 	.short	(.L_18 - .L_17)
.L_17:
        /*0004*/ 	.word	0x00000082


	//----- nvinfo : EIATTR_KPARAM_INFO
	.align		4
.L_18:
        /*0008*/ 	.byte	0x04, 0x17
        /*000a*/ 	.short	(.L_20 - .L_19)
.L_19:
        /*000c*/ 	.word	0x00000000
        /*0010*/ 	.short	0x0000
        /*0012*/ 	.short	0x0070
        /*0014*/ 	.byte	0x00, 0xf0, 0x01, 0x14


	//----- nvinfo : EIATTR_SPARSE_MMA_MASK
	.align		4
.L_20:
        /*0018*/ 	.byte	0x03, 0x50
        /*001a*/ 	.short	0x0002


	//----- nvinfo : EIATTR_MAXREG_COUNT
	.align		4
        /*001c*/ 	.byte	0x03, 0x1b
        /*001e*/ 	.short	0x00a8


	//----- nvinfo : EIATTR_NUM_BARRIERS
	.align		4
        /*0020*/ 	.byte	0x02, 0x4c
        /*0022*/ 	.byte	0x01
	.zero		1


	//----- nvinfo : EIATTR_MERCURY_ISA_VERSION
	.align		4
        /*0024*/ 	.byte	0x03, 0x5f
        /*0026*/ 	.short	0x0101


	//----- nvinfo : EIATTR_INT_WARP_WIDE_INSTR_OFFSETS
	.align		4
        /*0028*/ 	.byte	0x04, 0x31
        /*002a*/ 	.short	(.L_22 - .L_21)


	//   ....[0]....
.L_21:
        /*002c*/ 	.word	0x000004d0


	//   ....[1]....
        /*0030*/ 	.word	0x000005e0


	//   ....[2]....
        /*0034*/ 	.word	0x00000600


	//   ....[3]....
        /*0038*/ 	.word	0x00000620


	//   ....[4]....
        /*003c*/ 	.word	0x00000790


	//   ....[5]....
        /*0040*/ 	.word	0x000007a0


	//   ....[6]....
        /*0044*/ 	.word	0x000007b0


	//   ....[7]....
        /*0048*/ 	.word	0x000007d0


	//----- nvinfo : EIATTR_COOP_GROUP_MASK_REGIDS
	.align		4
.L_22:
        /*004c*/ 	.byte	0x04, 0x29
        /*004e*/ 	.short	(.L_24 - .L_23)


	//   ....[0]....
.L_23:
        /*0050*/ 	.word	0xffffffff


	//   ....[1]....
        /*0054*/ 	.word	0xffffffff


	//   ....[2]....
        /*0058*/ 	.word	0xffffffff


	//   ....[3]....
        /*005c*/ 	.word	0xffffffff


	//   ....[4]....
        /*0060*/ 	.word	0xffffffff


	//   ....[5]....
        /*0064*/ 	.word	0xffffffff


	//   ....[6]....
        /*0068*/ 	.word	0xffffffff


	//----- nvinfo : EIATTR_COOP_GROUP_INSTR_OFFSETS
	.align		4
.L_24:
        /*006c*/ 	.byte	0x04, 0x28
        /*006e*/ 	.short	(.L_26 - .L_25)


	//   ....[0]....
.L_25:
        /*0070*/ 	.word	0x00000060


	//   ....[1]....
        /*0074*/ 	.word	0x00000070


	//   ....[2]....
        /*0078*/ 	.word	0x00000160


	//   ....[3]....
        /*007c*/ 	.word	0x00000320


	//   ....[4]....
        /*0080*/ 	.word	0x00000360


	//   ....[5]....
        /*0084*/ 	.word	0x000003f0


	//   ....[6]....
        /*0088*/ 	.word	0x00000960


	//----- nvinfo : EIATTR_REG_RECONFIG
	.align		4
.L_26:
        /*008c*/ 	.byte	0x01, 0x54
	.zero		2


	//----- nvinfo : EIATTR_MBARRIER_INSTR_OFFSETS
	.align		4
        /*0090*/ 	.byte	0x04, 0x39
        /*0092*/ 	.short	(.L_28 - .L_27)


	//   ....[0]....
.L_27:
        /*0094*/ 	.word	0x00000260
        /*0098*/ 	.word	0x000000ff
        /*009c*/ 	.word	0x00000000
        /*00a0*/ 	.short	0x0100
        /*00a2*/ 	.byte	0x08
	.zero		1


	//   ....[1]....
        /*00a4*/ 	.word	0x00000270
        /*00a8*/ 	.word	0x000000ff
        /*00ac*/ 	.word	0x00000028
        /*00b0*/ 	.short	0x0100
        /*00b2*/ 	.byte	0x08
	.zero		1


	//   ....[2]....
        /*00b4*/ 	.word	0x00000280
        /*00b8*/ 	.word	0x000000ff
        /*00bc*/ 	.word	0x00000008
        /*00c0*/ 	.short	0x0100
        /*00c2*/ 	.byte	0x08
	.zero		1


	//   ....[3]....
        /*00c4*/ 	.word	0x00000290
        /*00c8*/ 	.word	0x000000ff
        /*00cc*/ 	.word	0x00000030
        /*00d0*/ 	.short	0x0100
        /*00d2*/ 	.byte	0x08
	.zero		1


	//   ....[4]....
        /*00d4*/ 	.word	0x000002a0
        /*00d8*/ 	.word	0x000000ff
        /*00dc*/ 	.word	0x00000010
        /*00e0*/ 	.short	0x0100
        /*00e2*/ 	.byte	0x08
	.zero		1


	//   ....[5]....
        /*00e4*/ 	.word	0x000002b0
        /*00e8*/ 	.word	0x000000ff
        /*00ec*/ 	.word	0x00000038
        /*00f0*/ 	.short	0x0100
        /*00f2*/ 	.byte	0x08
	.zero		1


	//   ....[6]....
        /*00f4*/ 	.word	0x000002c0
        /*00f8*/ 	.word	0x000000ff
        /*00fc*/ 	.word	0x00000018
        /*0100*/ 	.short	0x0100
        /*0102*/ 	.byte	0x08
	.zero		1


	//   ....[7]....
        /*0104*/ 	.word	0x000002d0
        /*0108*/ 	.word	0x000000ff
        /*010c*/ 	.word	0x00000040
        /*0110*/ 	.short	0x0100
        /*0112*/ 	.byte	0x08
	.zero		1


	//   ....[8]....
        /*0114*/ 	.word	0x000002e0
        /*0118*/ 	.word	0x000000ff
        /*011c*/ 	.word	0x00000020
        /*0120*/ 	.short	0x0100
        /*0122*/ 	.byte	0x08
	.zero		1


	//   ....[9]....
        /*0124*/ 	.word	0x000002f0
        /*0128*/ 	.word	0x000000ff
        /*012c*/ 	.word	0x00000048
        /*0130*/ 	.short	0x0100
        /*0132*/ 	.byte	0x08
	.zero		1


	//   ....[10]....
        /*0134*/ 	.word	0x00000820
        /*0138*/ 	.word	0x000000ff
        /*013c*/ 	.word	0x00000080
        /*0140*/ 	.short	0x0100
        /*0142*/ 	.byte	0x08
	.zero		1


	//   ....[11]....
        /*0144*/ 	.word	0x000008c0
        /*0148*/ 	.word	0x000000ff
        /*014c*/ 	.word	0x00000088
        /*0150*/ 	.short	0x0100
        /*0152*/ 	.byte	0x08
	.zero		1


	//   ....[12]....
        /*0154*/ 	.word	0x000008e0
        /*0158*/ 	.word	0x000000ff
        /*015c*/ 	.word	0x00000060
        /*0160*/ 	.short	0x0100
        /*0162*/ 	.byte	0x09
	.zero		1


	//   ....[13]....
        /*0164*/ 	.word	0x000008f0
        /*0168*/ 	.word	0x000000ff
        /*016c*/ 	.word	0x00000068
        /*0170*/ 	.short	0x0100
        /*0172*/ 	.byte	0x09
	.zero		1


	//   ....[14]....
        /*0174*/ 	.word	0x00000900
        /*0178*/ 	.word	0x000000ff
        /*017c*/ 	.word	0x00000070
        /*0180*/ 	.short	0x0100
        /*0182*/ 	.byte	0x09
	.zero		1


	//   ....[15]....
        /*0184*/ 	.word	0x00000910
        /*0188*/ 	.word	0x000000ff
        /*018c*/ 	.word	0x00000078
        /*0190*/ 	.short	0x0100
        /*0192*/ 	.byte	0x09
	.zero		1


	//   ....[16]....
        /*0194*/ 	.word	0x00001850
        /*0198*/ 	.word	0x000000ff
        /*019c*/ 	.word	0xfffffff8
        /*01a0*/ 	.short	0x010a
        /*01a2*/ 	.byte	0x10
	.zero		1


	//   ....[17]....
        /*01a4*/ 	.word	0x00001b20
        /*01a8*/ 	.word	0x000000ff
        /*01ac*/ 	.word	0x00000000
        /*01b0*/ 	.short	0x010a
        /*01b2*/ 	.byte	0x08
	.zero		1


	//   ....[18]....
        /*01b4*/ 	.word	0x00001b80
        /*01b8*/ 	.word	0x000000ff
        /*01bc*/ 	.word	0x00000000
        /*01c0*/ 	.short	0x010a
        /*01c2*/ 	.byte	0x08
	.zero		1


	//   ....[19]....
        /*01c4*/ 	.word	0x00001e10
        /*01c8*/ 	.word	0x0000005c
        /*01cc*/ 	.word	0x00000000
        /*01d0*/ 	.short	0x0101
        /*01d2*/ 	.byte	0x3f
	.zero		1


	//   ....[20]....
        /*01d4*/ 	.word	0x00001f50
        /*01d8*/ 	.word	0x0000005b
        /*01dc*/ 	.word	0x00000000
        /*01e0*/ 	.short	0x0101
        /*01e2*/ 	.byte	0x17
	.zero		1


	//   ....[21]....
        /*01e4*/ 	.word	0x00001f90
        /*01e8*/ 	.word	0x000000ff
        /*01ec*/ 	.word	0x00000008
        /*01f0*/ 	.short	0x010a
        /*01f2*/ 	.byte	0x10
	.zero		1


	//   ....[22]....
        /*01f4*/ 	.word	0x00006b30
        /*01f8*/ 	.word	0x00000000
        /*01fc*/ 	.word	0x00000000
        /*0200*/ 	.short	0x0101
        /*0202*/ 	.byte	0x17
	.zero		1


	//   ....[23]....
        /*0204*/ 	.word	0x00007440
        /*0208*/ 	.word	0x00000013
        /*020c*/ 	.word	0x00000028
        /*0210*/ 	.short	0x010a
        /*0212*/ 	.byte	0x3f
	.zero		1


	//   ....[24]....
        /*0214*/ 	.word	0x00007910
        /*0218*/ 	.word	0x00000000
        /*021c*/ 	.word	0x00000088
        /*0220*/ 	.short	0x0101
        /*0222*/ 	.byte	0x3f
	.zero		1


	//   ....[25]....
        /*0224*/ 	.word	0x00008060
        /*0228*/ 	.word	0x00000006
        /*022c*/ 	.word	0x00000000
        /*0230*/ 	.short	0x010a
        /*0232*/ 	.byte	0x3f
	.zero		1


	//   ....[26]....
        /*0234*/ 	.word	0x000080e0
        /*0238*/ 	.word	0x00000007
        /*023c*/ 	.word	0x00000000
        /*0240*/ 	.short	0x010a
        /*0242*/ 	.byte	0x3f
	.zero		1


	//   ....[27]....
        /*0244*/ 	.word	0x00008170
        /*0248*/ 	.word	0x0000000a
        /*024c*/ 	.word	0x00000000
        /*0250*/ 	.short	0x010a
        /*0252*/ 	.byte	0x3f
	.zero		1


	//   ....[28]....
        /*0254*/ 	.word	0x00008200
        /*0258*/ 	.word	0x0000000b
        /*025c*/ 	.word	0x00000000
        /*0260*/ 	.short	0x010a
        /*0262*/ 	.byte	0x3f
	.zero		1


	//   ....[29]....
        /*0264*/ 	.word	0x00008290
        /*0268*/ 	.word	0x00000003
        /*026c*/ 	.word	0x00000000
        /*0270*/ 	.short	0x010a
        /*0272*/ 	.byte	0x3f
	.zero		1


	//   ....[30]....
        /*0274*/ 	.word	0x00008300
        /*0278*/ 	.word	0x00000019
        /*027c*/ 	.word	0xfffffff8
        /*0280*/ 	.short	0x010a
        /*0282*/ 	.byte	0x3f
	.zero		1


	//   ....[31]....
        /*0284*/ 	.word	0x00008360
        /*0288*/ 	.word	0x0000005e
        /*028c*/ 	.word	0x00000000
        /*0290*/ 	.short	0x010a
        /*0292*/ 	.byte	0x3f
	.zero		1


	//   ....[32]....
        /*0294*/ 	.word	0x000083c0
        /*0298*/ 	.word	0x0000005b
        /*029c*/ 	.word	0x00000008
        /*02a0*/ 	.short	0x010a
        /*02a2*/ 	.byte	0x3f
	.zero		1


	//   ....[33]....
        /*02a4*/ 	.word	0x00008490
        /*02a8*/ 	.word	0x00000013
        /*02ac*/ 	.word	0x00000028
        /*02b0*/ 	.short	0x010a
        /*02b2*/ 	.byte	0x3f
	.zero		1


	//   ....[34]....
        /*02b4*/ 	.word	0x00008570
        /*02b8*/ 	.word	0x00000006
        /*02bc*/ 	.word	0x00000000
        /*02c0*/ 	.short	0x010a
        /*02c2*/ 	.byte	0x3f
	.zero		1


	//   ....[35]....
        /*02c4*/ 	.word	0x000085c0
        /*02c8*/ 	.word	0x00000007
        /*02cc*/ 	.word	0x00000000
        /*02d0*/ 	.short	0x010a
        /*02d2*/ 	.byte	0x3f
	.zero		1


	//   ....[36]....
        /*02d4*/ 	.word	0x00008610
        /*02d8*/ 	.word	0x0000000a
        /*02dc*/ 	.word	0x00000000
        /*02e0*/ 	.short	0x010a
        /*02e2*/ 	.byte	0x3f
	.zero		1


	//   ....[37]....
        /*02e4*/ 	.word	0x00008660
        /*02e8*/ 	.word	0x0000000b
        /*02ec*/ 	.word	0x00000000
        /*02f0*/ 	.short	0x010a
        /*02f2*/ 	.byte	0x3f
	.zero		1


	//----- nvinfo : EIATTR_NUM_MBARRIERS
	.align		4
.L_28:
        /*02f4*/ 	.byte	0x03, 0x38
        /*02f6*/ 	.short	0x0010


	//----- nvinfo : EIATTR_EXIT_INSTR_OFFSETS
	.align		4
        /*02f8*/ 	.byte	0x04, 0x1c
        /*02fa*/ 	.short	(.L_30 - .L_29)


	//   ....[0]....
.L_29:
        /*02fc*/ 	.word	0x000013b0


	//   ....[1]....
        /*0300*/ 	.word	0x00001410


	//   ....[2]....
        /*0304*/ 	.word	0x00007100


	//   ....[3]....
        /*0308*/ 	.word	0x00007130


	//   ....[4]....
        /*030c*/ 	.word	0x000082e0


	//----- nvinfo : EIATTR_MAX_THREADS
	.align		4
.L_30:
        /*0310*/ 	.byte	0x04, 0x05
        /*0312*/ 	.short	(.L_32 - .L_31)
.L_31:
        /*0314*/ 	.word	0x00000180
        /*0318*/ 	.word	0x00000001
        /*031c*/ 	.word	0x00000001


	//----- nvinfo : EIATTR_CRS_STACK_SIZE
	.align		4
.L_32:
        /*0320*/ 	.byte	0x04, 0x1e
        /*0322*/ 	.short	(.L_34 - .L_33)
.L_33:
        /*0324*/ 	.word	0x00000000


	//----- nvinfo : EIATTR_CBANK_PARAM_SIZE
	.align		4
.L_34:
        /*0328*/ 	.byte	0x03, 0x19
        /*032a*/ 	.short	0x0570


	//----- nvinfo : EIATTR_PARAM_CBANK
	.align		4
        /*032c*/ 	.byte	0x04, 0x0a
        /*032e*/ 	.short	(.L_36 - .L_35)
	.align		4
.L_35:
        /*0330*/ 	.word	index@(.nv.constant0._ZN7cutlass13device_kernelINS_4gemm6kernel13GemmUniversalIN4cute5tupleIJiiiiEEENS1_10collective13CollectiveMmaINS1_40MainloopSm90TmaGmmaWarpSpecializedSparseILi5ENS5_IJNS4_1CILi2EEENSA_ILi1EEESC_EEENS1_32KernelTmaWarpSpecializedPingpongEEENS5_IJNSA_ILi64EEENSA_ILi128EEESH_EEENS_10bfloat16_tENS5_IJNS4_6LayoutINS5_IJiNS5_IJSB_iEEEiEEENS5_IJlNS5_IJSC_SB_EEElEEEEENSK_INS5_IJNS5_IJNS5_IJNSA_ILi8EEESB_NSA_ILi4EEEEEEiEEENS5_IJNS5_IJNSA_ILi16EEESB_SR_EEEiEEEiEEENS5_IJNS5_IJNS5_IJSH_SU_NSA_ILi2048EEEEEENSA_ILi8192EEEEEENS5_IJNS5_IJSC_NSA_ILi1024EEENSA_ILi32EEEEEElEEElEEEEEEEESJ_NS5_IJlSC_lEEENS4_8TiledMMAINS4_8MMA_AtomIJNS4_4SM904GMMA6SPARSE29GMMA_64x128x32_F32BF16BF16_SSILNS1D_5MajorE0ELS1G_0ELNS1D_7ScaleInE1ELS1H_1ELNS1D_9SparseSelE0EEEEEENSK_INS5_IJSC_SC_SC_EEENS5_IJNSA_ILi0EEES1M_S1M_EEEEENS5_IJNS4_10UnderscoreES1P_S1P_EEEEENS4_13SM90_TMA_LOADENS4_14ComposedLayoutINS4_7SwizzleILi3ELi4ELi3EEENS4_25smem_sparse_ptr_flag_bitsILi2ELi16EEENSK_INS5_IJNS5_IJSC_SQ_EEENS5_IJSB_SG_EEEEEENS5_IJNS5_IJS1M_SH_EEESN_EEEEEEEvNS4_8identityENS4_23SM90_TMA_LOAD_MULTICASTENS1T_IS1V_NS4_18smem_ptr_flag_bitsILi16EEENSK_INS5_IJSQ_SG_EEENS5_IJSG_SC_EEEEEEEvS25_EENS_8epilogue10collective6detail29Sm90TmaWarpSpecializedAdapterINS2F_15DefaultEpilogueIfNS5_IJSC_llEEES2J_NS2E_6thread17LinearCombinationIfLi1EffLNS2K_9ScaleType4KindE0ELNS_15FloatRoundStyleE2EfEENS1_15EpilogueDefaultEEEEEvvEEEEvNT_6ParamsE)
        /*0334*/ 	.short	0x0210
        /*0336*/ 	.short	0x0570


	//----- nvinfo : EIATTR_SW_WAR
	.align		4
.L_36:
        /*0338*/ 	.byte	0x04, 0x36
        /*033a*/ 	.short	(.L_38 - .L_37)
.L_37:
        /*033c*/ 	.word	0x00000008
.L_38:


//--------------------- .nv.callgraph             --------------------------
	.section	.nv.callgraph,"",@"SHT_CUDA_CALLGRAPH"
	.align	4
	.sectionentsize	8
	.align		4
        /*0000*/ 	.word	0x00000000
	.align		4
        /*0004*/ 	.word	0xffffffff
	.align		4
        /*0008*/ 	.word	0x00000000
	.align		4
        /*000c*/ 	.word	0xfffffffe
	.align		4
        /*0010*/ 	.word	0x00000000
	.align		4
        /*0014*/ 	.word	0xfffffffd
	.align		4
        /*0018*/ 	.word	0x00000000
	.align		4
        /*001c*/ 	.word	0xfffffffc


//--------------------- .nv.constant4             --------------------------
	.section	.nv.constant4,"a",@progbits
	.align	8
	.align		8
.nv.constant4:
        /*0000*/ 	.dword	_ZN39_INTERNAL_01270ee5_4_k_cu_b785ccce_26094cuda3std3__45__cpo5beginE
	.align		8
        /*0008*/ 	.dword	_ZN39_INTERNAL_01270ee5_4_k_cu_b785ccce_26094cuda3std3__45__cpo3endE
	.align		8
        /*0010*/ 	.dword	_ZN39_INTERNAL_01270ee5_4_k_cu_b785ccce_26094cuda3std3__45__cpo6cbeginE
	.align		8
        /*0018*/ 	.dword	_ZN39_INTERNAL_01270ee5_4_k_cu_b785ccce_26094cuda3std3__45__cpo4cendE
	.align		8
        /*0020*/ 	.dword	_ZN39_INTERNAL_01270ee5_4_k_cu_b785ccce_26094cuda3std3__441_GLOBAL__N__01270ee5_4_k_cu_b785ccce_26096ignoreE
	.align		8
        /*0028*/ 	.dword	_ZN39_INTERNAL_01270ee5_4_k_cu_b785ccce_26094cuda3std3__419piecewise_constructE
	.align		8
        /*0030*/ 	.dword	_ZN39_INTERNAL_01270ee5_4_k_cu_b785ccce_26094cuda3std3__48in_placeE
	.align		8
        /*0038*/ 	.dword	_ZN39_INTERNAL_01270ee5_4_k_cu_b785ccce_26094cuda3std6ranges3__45__cpo4swapE
	.align		8
        /*0040*/ 	.dword	_ZN39_INTERNAL_01270ee5_4_k_cu_b785ccce_26094cuda3std6ranges3__45__cpo9iter_moveE
	.align		8
        /*0048*/ 	.dword	_ZN39_INTERNAL_01270ee5_4_k_cu_b785ccce_26094cute7productE
	.align		8
        /*0050*/ 	.dword	_ZN39_INTERNAL_01270ee5_4_k_cu_b785ccce_26094cute1_E


//--------------------- .text._ZN7cutlass13device_kernelINS_4gemm6kernel13GemmUniversalIN4cute5tupleIJiiiiEEENS1_10collective13CollectiveMmaINS1_40MainloopSm90TmaGmmaWarpSpecializedSparseILi5ENS5_IJNS4_1CILi2EEENSA_ILi1EEESC_EEENS1_32KernelTmaWarpSpecializedPingpongEEENS5_IJNSA_ILi64EEENSA_ILi128EEESH_EEENS_10bfloat16_tENS5_IJNS4_6LayoutINS5_IJiNS5_IJSB_iEEEiEEENS5_IJlNS5_IJSC_SB_EEElEEEEENSK_INS5_IJNS5_IJNS5_IJNSA_ILi8EEESB_NSA_ILi4EEEEEEiEEENS5_IJNS5_IJNSA_ILi16EEESB_SR_EEEiEEEiEEENS5_IJNS5_IJNS5_IJSH_SU_NSA_ILi2048EEEEEENSA_ILi8192EEEEEENS5_IJNS5_IJSC_NSA_ILi1024EEENSA_ILi32EEEEEElEEElEEEEEEEESJ_NS5_IJlSC_lEEENS4_8TiledMMAINS4_8MMA_AtomIJNS4_4SM904GMMA6SPARSE29GMMA_64x128x32_F32BF16BF16_SSILNS1D_5MajorE0ELS1G_0ELNS1D_7ScaleInE1ELS1H_1ELNS1D_9SparseSelE0EEEEEENSK_INS5_IJSC_SC_SC_EEENS5_IJNSA_ILi0EEES1M_S1M_EEEEENS5_IJNS4_10UnderscoreES1P_S1P_EEEEENS4_13SM90_TMA_LOADENS4_14ComposedLayoutINS4_7SwizzleILi3ELi4ELi3EEENS4_25smem_sparse_ptr_flag_bitsILi2ELi16EEENSK_INS5_IJNS5_IJSC_SQ_EEENS5_IJSB_SG_EEEEEENS5_IJNS5_IJS1M_SH_EEESN_EEEEEEEvNS4_8identityENS4_23SM90_TMA_LOAD_MULTICASTENS1T_IS1V_NS4_18smem_ptr_flag_bitsILi16EEENSK_INS5_IJSQ_SG_EEENS5_IJSG_SC_EEEEEEEvS25_EENS_8epilogue10collective6detail29Sm90TmaWarpSpecializedAdapterINS2F_15DefaultEpilogueIfNS5_IJSC_llEEES2J_NS2E_6thread17LinearCombinationIfLi1EffLNS2K_9ScaleType4KindE0ELNS_15FloatRoundStyleE2EfEENS1_15EpilogueDefaultEEEEEvvEEEEvNT_6ParamsE --------------------------
	.section	.text._ZN7cutlass13device_kernelINS_4gemm6kernel13GemmUniversalIN4cute5tupleIJiiiiEEENS1_10collective13CollectiveMmaINS1_40MainloopSm90TmaGmmaWarpSpecializedSparseILi5ENS5_IJNS4_1CILi2EEENSA_ILi1EEESC_EEENS1_32KernelTmaWarpSpecializedPingpongEEENS5_IJNSA_ILi64EEENSA_ILi128EEESH_EEENS_10bfloat16_tENS5_IJNS4_6LayoutINS5_IJiNS5_IJSB_iEEEiEEENS5_IJlNS5_IJSC_SB_EEElEEEEENSK_INS5_IJNS5_IJNS5_IJNSA_ILi8EEESB_NSA_ILi4EEEEEEiEEENS5_IJNS5_IJNSA_ILi16EEESB_SR_EEEiEEEiEEENS5_IJNS5_IJNS5_IJSH_SU_NSA_ILi2048EEEEEENSA_ILi8192EEEEEENS5_IJNS5_IJSC_NSA_ILi1024EEENSA_ILi32EEEEEElEEElEEEEEEEESJ_NS5_IJlSC_lEEENS4_8TiledMMAINS4_8MMA_AtomIJNS4_4SM904GMMA6SPARSE29GMMA_64x128x32_F32BF16BF16_SSILNS1D_5MajorE0ELS1G_0ELNS1D_7ScaleInE1ELS1H_1ELNS1D_9SparseSelE0EEEEEENSK_INS5_IJSC_SC_SC_EEENS5_IJNSA_ILi0EEES1M_S1M_EEEEENS5_IJNS4_10UnderscoreES1P_S1P_EEEEENS4_13SM90_TMA_LOADENS4_14ComposedLayoutINS4_7SwizzleILi3ELi4ELi3EEENS4_25smem_sparse_ptr_flag_bitsILi2ELi16EEENSK_INS5_IJNS5_IJSC_SQ_EEENS5_IJSB_SG_EEEEEENS5_IJNS5_IJS1M_SH_EEESN_EEEEEEEvNS4_8identityENS4_23SM90_TMA_LOAD_MULTICASTENS1T_IS1V_NS4_18smem_ptr_flag_bitsILi16EEENSK_INS5_IJSQ_SG_EEENS5_IJSG_SC_EEEEEEEvS25_EENS_8epilogue10collective6detail29Sm90TmaWarpSpecializedAdapterINS2F_15DefaultEpilogueIfNS5_IJSC_llEEES2J_NS2E_6thread17LinearCombinationIfLi1EffLNS2K_9ScaleType4KindE0ELNS_15FloatRoundStyleE2EfEENS1_15EpilogueDefaultEEEEEvvEEEEvNT_6ParamsE,"ax",@progbits
	.align	128
.text._ZN7cutlass13device_kernelINS_4gemm6kernel13GemmUniversalIN4cute5tupleIJiiiiEEENS1_10collective13CollectiveMmaINS1_40MainloopSm90TmaGmmaWarpSpecializedSparseILi5ENS5_IJNS4_1CILi2EEENSA_ILi1EEESC_EEENS1_32KernelTmaWarpSpecializedPingpongEEENS5_IJNSA_ILi64EEENSA_ILi128EEESH_EEENS_10bfloat16_tENS5_IJNS4_6LayoutINS5_IJiNS5_IJSB_iEEEiEEENS5_IJlNS5_IJSC_SB_EEElEEEEENSK_INS5_IJNS5_IJNS5_IJNSA_ILi8EEESB_NSA_ILi4EEEEEEiEEENS5_IJNS5_IJNSA_ILi16EEESB_SR_EEEiEEEiEEENS5_IJNS5_IJNS5_IJSH_SU_NSA_ILi2048EEEEEENSA_ILi8192EEEEEENS5_IJNS5_IJSC_NSA_ILi1024EEENSA_ILi32EEEEEElEEElEEEEEEEESJ_NS5_IJlSC_lEEENS4_8TiledMMAINS4_8MMA_AtomIJNS4_4SM904GMMA6SPARSE29GMMA_64x128x32_F32BF16BF16_SSILNS1D_5MajorE0ELS1G_0ELNS1D_7ScaleInE1ELS1H_1ELNS1D_9SparseSelE0EEEEEENSK_INS5_IJSC_SC_SC_EEENS5_IJNSA_ILi0EEES1M_S1M_EEEEENS5_IJNS4_10UnderscoreES1P_S1P_EEEEENS4_13SM90_TMA_LOADENS4_14ComposedLayoutINS4_7SwizzleILi3ELi4ELi3EEENS4_25smem_sparse_ptr_flag_bitsILi2ELi16EEENSK_INS5_IJNS5_IJSC_SQ_EEENS5_IJSB_SG_EEEEEENS5_IJNS5_IJS1M_SH_EEESN_EEEEEEEvNS4_8identityENS4_23SM90_TMA_LOAD_MULTICASTENS1T_IS1V_NS4_18smem_ptr_flag_bitsILi16EEENSK_INS5_IJSQ_SG_EEENS5_IJSG_SC_EEEEEEEvS25_EENS_8epilogue10collective6detail29Sm90TmaWarpSpecializedAdapterINS2F_15DefaultEpilogueIfNS5_IJSC_llEEES2J_NS2E_6thread17LinearCombinationIfLi1EffLNS2K_9ScaleType4KindE0ELNS_15FloatRoundStyleE2EfEENS1_15EpilogueDefaultEEEEEvvEEEEvNT_6ParamsE:
        .type           _ZN7cutlass13device_kernelINS_4gemm6kernel13GemmUniversalIN4cute5tupleIJiiiiEEENS1_10collective13CollectiveMmaINS1_40MainloopSm90TmaGmmaWarpSpecializedSparseILi5ENS5_IJNS4_1CILi2EEENSA_ILi1EEESC_EEENS1_32KernelTmaWarpSpecializedPingpongEEENS5_IJNSA_ILi64EEENSA_ILi128EEESH_EEENS_10bfloat16_tENS5_IJNS4_6LayoutINS5_IJiNS5_IJSB_iEEEiEEENS5_IJlNS5_IJSC_SB_EEElEEEEENSK_INS5_IJNS5_IJNS5_IJNSA_ILi8EEESB_NSA_ILi4EEEEEEiEEENS5_IJNS5_IJNSA_ILi16EEESB_SR_EEEiEEEiEEENS5_IJNS5_IJNS5_IJSH_SU_NSA_ILi2048EEEEEENSA_ILi8192EEEEEENS5_IJNS5_IJSC_NSA_ILi1024EEENSA_ILi32EEEEEElEEElEEEEEEEESJ_NS5_IJlSC_lEEENS4_8TiledMMAINS4_8MMA_AtomIJNS4_4SM904GMMA6SPARSE29GMMA_64x128x32_F32BF16BF16_SSILNS1D_5MajorE0ELS1G_0ELNS1D_7ScaleInE1ELS1H_1ELNS1D_9SparseSelE0EEEEEENSK_INS5_IJSC_SC_SC_EEENS5_IJNSA_ILi0EEES1M_S1M_EEEEENS5_IJNS4_10UnderscoreES1P_S1P_EEEEENS4_13SM90_TMA_LOADENS4_14ComposedLayoutINS4_7SwizzleILi3ELi4ELi3EEENS4_25smem_sparse_ptr_flag_bitsILi2ELi16EEENSK_INS5_IJNS5_IJSC_SQ_EEENS5_IJSB_SG_EEEEEENS5_IJNS5_IJS1M_SH_EEESN_EEEEEEEvNS4_8identityENS4_23SM90_TMA_LOAD_MULTICASTENS1T_IS1V_NS4_18smem_ptr_flag_bitsILi16EEENSK_INS5_IJSQ_SG_EEENS5_IJSG_SC_EEEEEEEvS25_EENS_8epilogue10collective6detail29Sm90TmaWarpSpecializedAdapterINS2F_15DefaultEpilogueIfNS5_IJSC_llEEES2J_NS2E_6thread17LinearCombinationIfLi1EffLNS2K_9ScaleType4KindE0ELNS_15FloatRoundStyleE2EfEENS1_15EpilogueDefaultEEEEEvvEEEEvNT_6ParamsE,@function
        .size           _ZN7cutlass13device_kernelINS_4gemm6kernel13GemmUniversalIN4cute5tupleIJiiiiEEENS1_10collective13CollectiveMmaINS1_40MainloopSm90TmaGmmaWarpSpecializedSparseILi5ENS5_IJNS4_1CILi2EEENSA_ILi1EEESC_EEENS1_32KernelTmaWarpSpecializedPingpongEEENS5_IJNSA_ILi64EEENSA_ILi128EEESH_EEENS_10bfloat16_tENS5_IJNS4_6LayoutINS5_IJiNS5_IJSB_iEEEiEEENS5_IJlNS5_IJSC_SB_EEElEEEEENSK_INS5_IJNS5_IJNS5_IJNSA_ILi8EEESB_NSA_ILi4EEEEEEiEEENS5_IJNS5_IJNSA_ILi16EEESB_SR_EEEiEEEiEEENS5_IJNS5_IJNS5_IJSH_SU_NSA_ILi2048EEEEEENSA_ILi8192EEEEEENS5_IJNS5_IJSC_NSA_ILi1024EEENSA_ILi32EEEEEElEEElEEEEEEEESJ_NS5_IJlSC_lEEENS4_8TiledMMAINS4_8MMA_AtomIJNS4_4SM904GMMA6SPARSE29GMMA_64x128x32_F32BF16BF16_SSILNS1D_5MajorE0ELS1G_0ELNS1D_7ScaleInE1ELS1H_1ELNS1D_9SparseSelE0EEEEEENSK_INS5_IJSC_SC_SC_EEENS5_IJNSA_ILi0EEES1M_S1M_EEEEENS5_IJNS4_10UnderscoreES1P_S1P_EEEEENS4_13SM90_TMA_LOADENS4_14ComposedLayoutINS4_7SwizzleILi3ELi4ELi3EEENS4_25smem_sparse_ptr_flag_bitsILi2ELi16EEENSK_INS5_IJNS5_IJSC_SQ_EEENS5_IJSB_SG_EEEEEENS5_IJNS5_IJS1M_SH_EEESN_EEEEEEEvNS4_8identityENS4_23SM90_TMA_LOAD_MULTICASTENS1T_IS1V_NS4_18smem_ptr_flag_bitsILi16EEENSK_INS5_IJSQ_SG_EEENS5_IJSG_SC_EEEEEEEvS25_EENS_8epilogue10collective6detail29Sm90TmaWarpSpecializedAdapterINS2F_15DefaultEpilogueIfNS5_IJSC_llEEES2J_NS2E_6thread17LinearCombinationIfLi1EffLNS2K_9ScaleType4KindE0ELNS_15FloatRoundStyleE2EfEENS1_15EpilogueDefaultEEEEEvvEEEEvNT_6ParamsE,(.L_x_198 - _ZN7cutlass13device_kernelINS_4gemm6kernel13GemmUniversalIN4cute5tupleIJiiiiEEENS1_10collective13CollectiveMmaINS1_40MainloopSm90TmaGmmaWarpSpecializedSparseILi5ENS5_IJNS4_1CILi2EEENSA_ILi1EEESC_EEENS1_32KernelTmaWarpSpecializedPingpongEEENS5_IJNSA_ILi64EEENSA_ILi128EEESH_EEENS_10bfloat16_tENS5_IJNS4_6LayoutINS5_IJiNS5_IJSB_iEEEiEEENS5_IJlNS5_IJSC_SB_EEElEEEEENSK_INS5_IJNS5_IJNS5_IJNSA_ILi8EEESB_NSA_ILi4EEEEEEiEEENS5_IJNS5_IJNSA_ILi16EEESB_SR_EEEiEEEiEEENS5_IJNS5_IJNS5_IJSH_SU_NSA_ILi2048EEEEEENSA_ILi8192EEEEEENS5_IJNS5_IJSC_NSA_ILi1024EEENSA_ILi32EEEEEElEEElEEEEEEEESJ_NS5_IJlSC_lEEENS4_8TiledMMAINS4_8MMA_AtomIJNS4_4SM904GMMA6SPARSE29GMMA_64x128x32_F32BF16BF16_SSILNS1D_5MajorE0ELS1G_0ELNS1D_7ScaleInE1ELS1H_1ELNS1D_9SparseSelE0EEEEEENSK_INS5_IJSC_SC_SC_EEENS5_IJNSA_ILi0EEES1M_S1M_EEEEENS5_IJNS4_10UnderscoreES1P_S1P_EEEEENS4_13SM90_TMA_LOADENS4_14ComposedLayoutINS4_7SwizzleILi3ELi4ELi3EEENS4_25smem_sparse_ptr_flag_bitsILi2ELi16EEENSK_INS5_IJNS5_IJSC_SQ_EEENS5_IJSB_SG_EEEEEENS5_IJNS5_IJS1M_SH_EEESN_EEEEEEEvNS4_8identityENS4_23SM90_TMA_LOAD_MULTICASTENS1T_IS1V_NS4_18smem_ptr_flag_bitsILi16EEENSK_INS5_IJSQ_SG_EEENS5_IJSG_SC_EEEEEEEvS25_EENS_8epilogue10collective6detail29Sm90TmaWarpSpecializedAdapterINS2F_15DefaultEpilogueIfNS5_IJSC_llEEES2J_NS2E_6thread17LinearCombinationIfLi1EffLNS2K_9ScaleType4KindE0ELNS_15FloatRoundStyleE2EfEENS1_15EpilogueDefaultEEEEEvvEEEEvNT_6ParamsE)
        .other          _ZN7cutlass13device_kernelINS_4gemm6kernel13GemmUniversalIN4cute5tupleIJiiiiEEENS1_10collective13CollectiveMmaINS1_40MainloopSm90TmaGmmaWarpSpecializedSparseILi5ENS5_IJNS4_1CILi2EEENSA_ILi1EEESC_EEENS1_32KernelTmaWarpSpecializedPingpongEEENS5_IJNSA_ILi64EEENSA_ILi128EEESH_EEENS_10bfloat16_tENS5_IJNS4_6LayoutINS5_IJiNS5_IJSB_iEEEiEEENS5_IJlNS5_IJSC_SB_EEElEEEEENSK_INS5_IJNS5_IJNS5_IJNSA_ILi8EEESB_NSA_ILi4EEEEEEiEEENS5_IJNS5_IJNSA_ILi16EEESB_SR_EEEiEEEiEEENS5_IJNS5_IJNS5_IJSH_SU_NSA_ILi2048EEEEEENSA_ILi8192EEEEEENS5_IJNS5_IJSC_NSA_ILi1024EEENSA_ILi32EEEEEElEEElEEEEEEEESJ_NS5_IJlSC_lEEENS4_8TiledMMAINS4_8MMA_AtomIJNS4_4SM904GMMA6SPARSE29GMMA_64x128x32_F32BF16BF16_SSILNS1D_5MajorE0ELS1G_0ELNS1D_7ScaleInE1ELS1H_1ELNS1D_9SparseSelE0EEEEEENSK_INS5_IJSC_SC_SC_EEENS5_IJNSA_ILi0EEES1M_S1M_EEEEENS5_IJNS4_10UnderscoreES1P_S1P_EEEEENS4_13SM90_TMA_LOADENS4_14ComposedLayoutINS4_7SwizzleILi3ELi4ELi3EEENS4_25smem_sparse_ptr_flag_bitsILi2ELi16EEENSK_INS5_IJNS5_IJSC_SQ_EEENS5_IJSB_SG_EEEEEENS5_IJNS5_IJS1M_SH_EEESN_EEEEEEEvNS4_8identityENS4_23SM90_TMA_LOAD_MULTICASTENS1T_IS1V_NS4_18smem_ptr_flag_bitsILi16EEENSK_INS5_IJSQ_SG_EEENS5_IJSG_SC_EEEEEEEvS25_EENS_8epilogue10collective6detail29Sm90TmaWarpSpecializedAdapterINS2F_15DefaultEpilogueIfNS5_IJSC_llEEES2J_NS2E_6thread17LinearCombinationIfLi1EffLNS2K_9ScaleType4KindE0ELNS_15FloatRoundStyleE2EfEENS1_15EpilogueDefaultEEEEEvvEEEEvNT_6ParamsE,@"STO_CUDA_ENTRY STV_DEFAULT"
_ZN7cutlass13device_kernelINS_4gemm6kernel13GemmUniversalIN4cute5tupleIJiiiiEEENS1_10collective13CollectiveMmaINS1_40MainloopSm90TmaGmmaWarpSpecializedSparseILi5ENS5_IJNS4_1CILi2EEENSA_ILi1EEESC_EEENS1_32KernelTmaWarpSpecializedPingpongEEENS5_IJNSA_ILi64EEENSA_ILi128EEESH_EEENS_10bfloat16_tENS5_IJNS4_6LayoutINS5_IJiNS5_IJSB_iEEEiEEENS5_IJlNS5_IJSC_SB_EEElEEEEENSK_INS5_IJNS5_IJNS5_IJNSA_ILi8EEESB_NSA_ILi4EEEEEEiEEENS5_IJNS5_IJNSA_ILi16EEESB_SR_EEEiEEEiEEENS5_IJNS5_IJNS5_IJSH_SU_NSA_ILi2048EEEEEENSA_ILi8192EEEEEENS5_IJNS5_IJSC_NSA_ILi1024EEENSA_ILi32EEEEEElEEElEEEEEEEESJ_NS5_IJlSC_lEEENS4_8TiledMMAINS4_8MMA_AtomIJNS4_4SM904GMMA6SPARSE29GMMA_64x128x32_F32BF16BF16_SSILNS1D_5MajorE0ELS1G_0ELNS1D_7ScaleInE1ELS1H_1ELNS1D_9SparseSelE0EEEEEENSK_INS5_IJSC_SC_SC_EEENS5_IJNSA_ILi0EEES1M_S1M_EEEEENS5_IJNS4_10UnderscoreES1P_S1P_EEEEENS4_13SM90_TMA_LOADENS4_14ComposedLayoutINS4_7SwizzleILi3ELi4ELi3EEENS4_25smem_sparse_ptr_flag_bitsILi2ELi16EEENSK_INS5_IJNS5_IJSC_SQ_EEENS5_IJSB_SG_EEEEEENS5_IJNS5_IJS1M_SH_EEESN_EEEEEEEvNS4_8identityENS4_23SM90_TMA_LOAD_MULTICASTENS1T_IS1V_NS4_18smem_ptr_flag_bitsILi16EEENSK_INS5_IJSQ_SG_EEENS5_IJSG_SC_EEEEEEEvS25_EENS_8epilogue10collective6detail29Sm90TmaWarpSpecializedAdapterINS2F_15DefaultEpilogueIfNS5_IJSC_llEEES2J_NS2E_6thread17LinearCombinationIfLi1EffLNS2K_9ScaleType4KindE0ELNS_15FloatRoundStyleE2EfEENS1_15EpilogueDefaultEEEEEvvEEEEvNT_6ParamsE:
[----:B------:R-:W-:Y:S01]  /*0000*/  LDC R1, c[0x0][0x28] ;  /* 0x00000a00ff017b82 */ /* 0x000fe20000000800 */
[----:B------:R-:W0:Y:S01]  /*0010*/  S2R R10, SR_TID.X ;  /* 0x00000000000a7919 */ /* 0x000e220000002100 */
[----:B------:R-:W-:Y:S01]  /*0020*/  ELECT P0, URZ, PT ;  /* 0x00000000003f782f */ /* 0x000fe20003800000 */
[----:B------:R-:W-:Y:S01]  /*0030*/  BSSY B0, `(.L_x_0) ;  /* 0x0000012000007945 */ /* 0x000fe20003800000 */
[--C-:B0-----:R-:W-:Y:S02]  /*0040*/  SHF.R.U32.HI R0, RZ, 0x5, R10.reuse ;  /* 0x00000005ff007819 */ /* 0x101fe4000001160a */
[----:B------:R-:W-:-:S03]  /*0050*/  SHF.R.U32.HI R4, RZ, 0x7, R10 ;  /* 0x00000007ff047819 */ /* 0x000fc6000001160a */
[----:B------:R-:W0:Y:S04]  /*0060*/  SHFL.IDX PT, R2, R0, RZ, 0x1f ;  /* 0x00001fff00027589 */ /* 0x000e2800000e0000 */
[----:B------:R1:W2:Y:S01]  /*0070*/  SHFL.IDX PT, R5, R4, RZ, 0x1f ;  /* 0x00001fff04057589 */ /* 0x0002a200000e0000 */
[----:B0-----:R-:W-:-:S13]  /*0080*/  ISETP.NE.OR P0, PT, R2, RZ, !P0 ;  /* 0x000000ff0200720c */ /* 0x001fda0004705670 */
[----:B-12---:R-:W-:Y:S05]  /*0090*/  @P0 BRA `(.L_x_1) ;  /* 0x00000000002c0947 */ /* 0x006fea0003800000 */
[----:B------:R-:W-:Y:S02]  /*00a0*/  ULDC.64 UR4, c[0x0][0x198] ;  /* 0x0000660000047ab9 */ /* 0x000fe40000000a00 */
[----:B------:R-:W-:Y:S02]  /*00b0*/  UIADD3 UR6, UP0, UR4, 0xf0, URZ ;  /* 0x000000f004067890 */ /* 0x000fe4000ff1e03f */
[----:B------:R-:W-:Y:S02]  /*00c0*/  UIADD3 UR8, UP1, UR4, 0x1f0, URZ ;  /* 0x000001f004087890 */ /* 0x000fe4000ff3e03f */
[----:B------:R-:W-:Y:S02]  /*00d0*/  UIADD3 UR4, UP2, UR4, 0x2f0, URZ ;  /* 0x000002f004047890 */ /* 0x000fe4000ff5e03f */
[----:B------:R-:W-:Y:S02]  /*00e0*/  UIADD3.X UR7, URZ, UR5, URZ, UP0, !UPT ;  /* 0x000000053f077290 */ /* 0x000fe400087fe43f */
[----:B------:R-:W-:-:S02]  /*00f0*/  UIADD3.X UR9, URZ, UR5, URZ, UP1, !UPT ;  /* 0x000000053f097290 */ /* 0x000fc40008ffe43f */
[----:B------:R-:W-:-:S05]  /*0100*/  UIADD3.X UR5, URZ, UR5, URZ, UP2, !UPT ;  /* 0x000000053f057290 */ /* 0x000fca00097fe43f */
[----:B------:R0:W-:Y:S02]  /*0110*/  UTMACCTL.PF [UR6] ;  /* 0x00000000060079b9 */ /* 0x0001e40008040000 */
[----:B------:R0:W-:Y:S02]  /*0120*/  UTMACCTL.PF [UR8] ;  /* 0x00000000080079b9 */ /* 0x0001e40008040000 */
[----:B------:R0:W-:Y:S02]  /*0130*/  UTMACCTL.PF [UR4] ;  /* 0x00000000040079b9 */ /* 0x0001e40008040000 */
[----:B0-----:R-:W-:Y:S01]  /*0140*/  NOP ;  /* 0x0000000000007918 */ /* 0x001fe20000000000 */
.L_x_1:
[----:B------:R-:W-:Y:S05]  /*0150*/  BSYNC B0 ;  /* 0x0000000000007941 */ /* 0x000fea0003800000 */
.L_x_0:
[----:B------:R-:W0:Y:S02]  /*0160*/  SHFL.IDX PT, R6, R0, RZ, 0x1f ;  /* 0x00001fff00067589 */ /* 0x000e2400000e0000 */
[----:B0-----:R-:W-:-:S13]  /*0170*/  ISETP.NE.AND P0, PT, R6, RZ, PT ;  /* 0x000000ff0600720c */ /* 0x001fda0003f05270 */
[----:B------:R-:W-:Y:S05]  /*0180*/  @P0 BRA `(.L_x_2) ;  /* 0x0000000000600947 */ /* 0x000fea0003800000 */
[----:B------:R-:W0:Y:S01]  /*0190*/  S2UR UR8, SR_CgaCtaId ;  /* 0x00000000000879c3 */ /* 0x000e220000008800 */
[----:B------:R-:W-:Y:S01]  /*01a0*/  UMOV UR4, 0x400 ;  /* 0x0000040000047882 */ /* 0x000fe20000000000 */
[----:B------:R-:W-:Y:S01]  /*01b0*/  UMOV UR5, 0x1 ;  /* 0x0000000100057882 */ /* 0x000fe20000000000 */
[----:B------:R-:W-:Y:S01]  /*01c0*/  UMOV UR6, 0x2 ;  /* 0x0000000200067882 */ /* 0x000fe20000000000 */
[----:B------:R-:W-:Y:S01]  /*01d0*/  ELECT P0, URZ, PT ;  /* 0x00000000003f782f */ /* 0x000fe20003800000 */
[----:B------:R-:W-:-:S04]  /*01e0*/  UIADD3 UR6, -UR6, 0x100000, URZ ;  /* 0x0010000006067890 */ /* 0x000fc8000fffe13f */
[----:B------:R-:W-:Y:S02]  /*01f0*/  USHF.L.U32 UR7, UR6, 0xb, URZ ;  /* 0x0000000b06077899 */ /* 0x000fe4000800063f */
[----:B------:R-:W-:Y:S02]  /*0200*/  USHF.L.U32 UR6, UR6, 0x1, URZ ;  /* 0x0000000106067899 */ /* 0x000fe4000800063f */
[----:B0-----:R-:W-:Y:S02]  /*0210*/  ULEA UR8, UR8, UR4, 0x18 ;  /* 0x0000000408087291 */ /* 0x001fe4000f8ec03f */
[----:B------:R-:W-:-:S04]  /*0220*/  UIADD3 UR4, -UR5, 0x100000, URZ ;  /* 0x0010000005047890 */ /* 0x000fc8000fffe13f */
[----:B------:R-:W-:Y:S02]  /*0230*/  USHF.L.U32 UR5, UR4, 0xb, URZ ;  /* 0x0000000b04057899 */ /* 0x000fe4000800063f */
[----:B------:R-:W-:Y:S01]  /*0240*/  USHF.L.U32 UR4, UR4, 0x1, URZ ;  /* 0x0000000104047899 */ /* 0x000fe2000800063f */
[----:B------:R-:W0:Y:S11]  /*0250*/  FENCE.VIEW.ASYNC.S ;  /* 0x00000000000073c6 */ /* 0x000e360000000000 */
[----:B0-----:R0:W1:Y:S01]  /*0260*/  SYNCS.EXCH.64 URZ, [UR8], UR4 ;  /* 0x00000004083f75b2 */ /* 0x0010620008000100 */
[----:B------:R0:W2:Y:S01]  /*0270*/  SYNCS.EXCH.64 URZ, [UR8+0x28], UR6 ;  /* 0x00002806083f75b2 */ /* 0x0000a20008000100 */
[----:B------:R0:W3:Y:S01]  /*0280*/  SYNCS.EXCH.64 URZ, [UR8+0x8], UR4 ;  /* 0x00000804083f75b2 */ /* 0x0000e20008000100 */
[----:B------:R0:W4:Y:S01]  /*0290*/  SYNCS.EXCH.64 URZ, [UR8+0x30], UR6 ;  /* 0x00003006083f75b2 */ /* 0x0001220008000100 */
[----:B------:R0:W0:Y:S01]  /*02a0*/  SYNCS.EXCH.64 URZ, [UR8+0x10], UR4 ;  /* 0x00001004083f75b2 */ /* 0x0000220008000100 */
[----:B------:R0:W0:Y:S01]  /*02b0*/  SYNCS.EXCH.64 URZ, [UR8+0x38], UR6 ;  /* 0x00003806083f75b2 */ /* 0x0000220008000100 */
[----:B------:R0:W0:Y:S01]  /*02c0*/  SYNCS.EXCH.64 URZ, [UR8+0x18], UR4 ;  /* 0x00001804083f75b2 */ /* 0x0000220008000100 */
[----:B------:R0:W0:Y:S01]  /*02d0*/  SYNCS.EXCH.64 URZ, [UR8+0x40], UR6 ;  /* 0x00004006083f75b2 */ /* 0x0000220008000100 */
[----:B------:R0:W0:Y:S01]  /*02e0*/  SYNCS.EXCH.64 URZ, [UR8+0x20], UR4 ;  /* 0x00002004083f75b2 */ /* 0x0000220008000100 */
[----:B------:R0:W0:Y:S01]  /*02f0*/  SYNCS.EXCH.64 URZ, [UR8+0x48], UR6 ;  /* 0x00004806083f75b2 */ /* 0x0000220008000100 */
[----:B------:R-:W-:Y:S01]  /*0300*/  NOP ;  /* 0x0000000000007918 */ /* 0x000fe20000000000 */
.L_x_2:
[----:B------:R-:W-:Y:S01]  /*0310*/  SHF.R.S32.HI R3, RZ, 0x1f, R10 ;  /* 0x0000001fff037819 */ /* 0x000fe2000001140a */
[----:B------:R-:W5:Y:S01]  /*0320*/  SHFL.IDX PT, R7, R0, RZ, 0x1f ;  /* 0x00001fff00077589 */ /* 0x000f6200000e0000 */
[----:B------:R-:W1:Y:S01]  /*0330*/  S2UR UR12, SR_CTAID.X ;  /* 0x00000000000c79c3 */ /* 0x000e620000002500 */
[----:B------:R-:W-:Y:S02]  /*0340*/  ELECT P0, URZ, PT ;  /* 0x00000000003f782f */ /* 0x000fe40003800000 */
[----:B------:R-:W-:Y:S01]  /*0350*/  LEA.HI R3, R3, R10, RZ, 0x7 ;  /* 0x0000000a03037211 */ /* 0x000fe200078f38ff */
[----:B------:R1:W2:Y:S01]  /*0360*/  SHFL.IDX PT, R9, R0, RZ, 0x1f ;  /* 0x00001fff00097589 */ /* 0x0002a200000e0000 */
[----:B------:R-:W-:Y:S01]  /*0370*/  ELECT P1, URZ, PT ;  /* 0x00000000003f782f */ /* 0x000fe20003820000 */
[----:B------:R-:W-:Y:S01]  /*0380*/  NOP ;  /* 0x0000000000007918 */ /* 0x000fe20000000000 */
[----:B------:R-:W-:Y:S01]  /*0390*/  LOP3.LUT R3, R3, 0xffffff80, RZ, 0xc0, !PT ;  /* 0xffffff8003037812 */ /* 0x000fe200078ec0ff */
[----:B------:R-:W3:Y:S01]  /*03a0*/  S2R R16, SR_CTAID.Y ;  /* 0x0000000000107919 */ /* 0x000ee20000002600 */
[----:B0-----:R-:W-:Y:S01]  /*03b0*/  ULDC UR4, c[0x0][0x150] ;  /* 0x0000540000047ab9 */ /* 0x001fe20000000800 */
[----:B------:R-:W0:Y:S01]  /*03c0*/  LDC R13, c[0x0][0x144] ;  /* 0x00005100ff0d7b82 */ /* 0x000e220000000800 */
[----:B------:R-:W-:Y:S01]  /*03d0*/  UMOV UR11, 0x80 ;  /* 0x00000080000b7882 */ /* 0x000fe20000000000 */
[----:B------:R-:W-:Y:S01]  /*03e0*/  IMAD.IADD R11, R10, 0x1, -R3 ;  /* 0x000000010a0b7824 */ /* 0x000fe200078e0a03 */
[----:B------:R-:W4:Y:S01]  /*03f0*/  SHFL.IDX PT, R4, R4, RZ, 0x1f ;  /* 0x00001fff04047589 */ /* 0x000f2200000e0000 */
[----:B------:R-:W-:Y:S01]  /*0400*/  NOP ;  /* 0x0000000000007918 */ /* 0x000fe20000000000 */
[----:B------:R-:W-:-:S02]  /*0410*/  VIADD R39, R5, 0xffffffff ;  /* 0xffffffff05277836 */ /* 0x000fc40000000000 */
[----:B------:R-:W-:Y:S01]  /*0420*/  SHF.R.S32.HI R24, RZ, 0x1f, R11 ;  /* 0x0000001fff187819 */ /* 0x000fe2000001140b */
[----:B------:R-:W0:Y:S02]  /*0430*/  LDC R25, c[0x0][0x148] ;  /* 0x00005200ff197b82 */ /* 0x000e240000000800 */
[----:B------:R-:W-:Y:S02]  /*0440*/  ISETP.GE.U32.AND P4, PT, R39, 0x2, PT ;  /* 0x000000022700780c */ /* 0x000fe40003f86070 */
[----:B------:R-:W-:Y:S02]  /*0450*/  LEA.HI R3, R24, R11, RZ, 0x3 ;  /* 0x0000000b18037211 */ /* 0x000fe400078f18ff */
[----:B-----5:R-:W-:Y:S02]  /*0460*/  ISETP.NE.OR P0, PT, R7, RZ, !P0 ;  /* 0x000000ff0700720c */ /* 0x020fe40004705670 */
[--C-:B------:R-:W-:Y:S02]  /*0470*/  SHF.R.S32.HI R7, RZ, 0x3, R3.reuse ;  /* 0x00000003ff077819 */ /* 0x100fe40000011403 */
[----:B------:R-:W-:-:S02]  /*0480*/  SHF.R.S32.HI R8, RZ, 0x1f, R3 ;  /* 0x0000001fff087819 */ /* 0x000fc40000011403 */
[----:B------:R-:W-:Y:S02]  /*0490*/  SHF.R.S32.HI R3, RZ, 0x1f, R6 ;  /* 0x0000001fff037819 */ /* 0x000fe40000011406 */
[----:B------:R-:W-:Y:S02]  /*04a0*/  LEA.HI R8, R8, R7, RZ, 0x2 ;  /* 0x0000000708087211 */ /* 0x000fe400078f10ff */
[----:B------:R-:W-:Y:S02]  /*04b0*/  LEA.HI R3, R3, R6, RZ, 0x2 ;  /* 0x0000000603037211 */ /* 0x000fe400078f10ff */
[----:B------:R-:W-:Y:S01]  /*04c0*/  LOP3.LUT R8, R8, 0xfffffffc, RZ, 0xc0, !PT ;  /* 0xfffffffc08087812 */ /* 0x000fe200078ec0ff */
[----:B------:R-:W-:Y:S01]  /*04d0*/  VOTEU.ALL UP0, P0 ;  /* 0x00000000003f7886 */ /* 0x000fe20000000000 */
[----:B------:R-:W-:Y:S02]  /*04e0*/  LOP3.LUT R3, R3, 0x3ffffffc, RZ, 0xc0, !PT ;  /* 0x3ffffffc03037812 */ /* 0x000fe400078ec0ff */
[----:B-1----:R-:W-:Y:S01]  /*04f0*/  I2FP.F32.U32 R0, UR12 ;  /* 0x0000000c00007c45 */ /* 0x002fe20008201000 */
[----:B------:R-:W-:Y:S01]  /*0500*/  IMAD.IADD R8, R7, 0x1, -R8 ;  /* 0x0000000107087824 */ /* 0x000fe200078e0a08 */
[----:B--2---:R-:W-:Y:S01]  /*0510*/  ISETP.NE.OR P1, PT, R9, RZ, !P1 ;  /* 0x000000ff0900720c */ /* 0x004fe20004f25670 */
[----:B------:R-:W-:Y:S01]  /*0520*/  IMAD.IADD R3, R6, 0x1, -R3 ;  /* 0x0000000106037824 */ /* 0x000fe200078e0a03 */
[----:B------:R-:W1:Y:S01]  /*0530*/  @!UP0 S2UR UR7, SR_CgaCtaId ;  /* 0x00000000000789c3 */ /* 0x000e620000008800 */
[----:B------:R-:W-:Y:S01]  /*0540*/  FMUL R12, R0, UR4 ;  /* 0x00000004000c7c20 */ /* 0x000fe20008400000 */
[----:B------:R-:W-:Y:S01]  /*0550*/  ULDC UR4, c[0x0][0x154] ;  /* 0x0000550000047ab9 */ /* 0x000fe20000000800 */
[----:B------:R-:W-:Y:S01]  /*0560*/  IMAD R8, R3, 0x4, R8 ;  /* 0x0000000403087824 */ /* 0x000fe200078e0208 */
[----:B------:R-:W-:Y:S01]  /*0570*/  SHF.R.S32.HI R3, RZ, 0x1f, R2 ;  /* 0x0000001fff037819 */ /* 0x000fe20000011402 */
[----:B------:R-:W-:Y:S01]  /*0580*/  @!UP0 UMOV UR6, 0x400 ;  /* 0x0000040000068882 */ /* 0x000fe20000000000 */
[----:B----4-:R-:W-:Y:S01]  /*0590*/  R2UR UR16, R4 ;  /* 0x00000000041072ca */ /* 0x010fe200000e0000 */
[----:B------:R-:W2:Y:S01]  /*05a0*/  F2I.U32.TRUNC.NTZ R12, R12 ;  /* 0x0000000c000c7305 */ /* 0x000ea2000020f000 */
[----:B------:R-:W-:Y:S01]  /*05b0*/  LEA.HI R3, R3, R2, RZ, 0x2 ;  /* 0x0000000203037211 */ /* 0x000fe200078f10ff */
[C---:B------:R-:W-:Y:S01]  /*05c0*/  IMAD.SHL.U32 R7, R8.reuse, 0x4, RZ ;  /* 0x0000000408077824 */ /* 0x040fe200078e00ff */
[----:B------:R-:W-:Y:S01]  /*05d0*/  LEA.HI R0, R8, R8, RZ, 0x1 ;  /* 0x0000000808007211 */ /* 0x000fe200078f08ff */
[----:B------:R-:W-:Y:S01]  /*05e0*/  VOTEU.ALL UP1, P1 ;  /* 0x00000000003f7886 */ /* 0x000fe20000820000 */
[----:B------:R-:W-:Y:S01]  /*05f0*/  LOP3.LUT R3, R3, 0xfffffffc, RZ, 0xc0, !PT ;  /* 0xfffffffc03037812 */ /* 0x000fe200078ec0ff */
[----:B------:R-:W-:Y:S01]  /*0600*/  VOTEU.ALL UP2, P1 ;  /* 0x00000000003f7886 */ /* 0x000fe20000840000 */
[----:B------:R-:W-:Y:S01]  /*0610*/  LOP3.LUT R9, R0, 0xfffffffe, RZ, 0xc0, !PT ;  /* 0xfffffffe00097812 */ /* 0x000fe200078ec0ff */
[----:B------:R-:W-:Y:S01]  /*0620*/  VOTEU.ALL UP3, P1 ;  /* 0x00000000003f7886 */ /* 0x000fe20000860000 */
[----:B------:R-:W4:Y:S01]  /*0630*/  @!UP1 S2UR UR10, SR_CgaCtaId ;  /* 0x00000000000a99c3 */ /* 0x000f220000008800 */
[----:B------:R-:W-:Y:S01]  /*0640*/  IMAD.IADD R22, R2, 0x1, -R3 ;  /* 0x0000000102167824 */ /* 0x000fe200078e0a03 */
[----:B---3--:R-:W-:Y:S01]  /*0650*/  I2FP.F32.U32 R0, R16 ;  /* 0x0000001000007245 */ /* 0x008fe20000201000 */
[C---:B------:R-:W-:Y:S01]  /*0660*/  IMAD.IADD R9, R8.reuse, 0x1, -R9 ;  /* 0x0000000108097824 */ /* 0x040fe200078e0a09 */
[----:B------:R-:W-:Y:S01]  /*0670*/  @!UP1 UMOV UR9, 0x400 ;  /* 0x0000040000099882 */ /* 0x000fe20000000000 */
[----:B------:R-:W-:Y:S01]  /*0680*/  LOP3.LUT R7, R8, 0xc, R7, 0x78, !PT ;  /* 0x0000000c08077812 */ /* 0x000fe200078e7807 */
[----:B--2---:R-:W-:-:S02]  /*0690*/  IMAD.MOV R26, RZ, RZ, -R12 ;  /* 0x000000ffff1a7224 */ /* 0x004fc400078e0a0c */
[----:B------:R-:W-:Y:S01]  /*06a0*/  FMUL R0, R0, UR4 ;  /* 0x0000000400007c20 */ /* 0x000fe20008400000 */
[----:B------:R-:W2:Y:S01]  /*06b0*/  LDC R2, c[0x0][0x140] ;  /* 0x00005000ff027b82 */ /* 0x000ea20000000800 */
[----:B------:R-:W-:Y:S01]  /*06c0*/  UMOV UR4, 0x20 ;  /* 0x0000002000047882 */ /* 0x000fe20000000000 */
[----:B0-----:R-:W-:Y:S01]  /*06d0*/  IMAD R26, R13, R26, UR12 ;  /* 0x0000000c0d1a7e24 */ /* 0x001fe2000f8e021a */
[----:B------:R-:W-:-:S04]  /*06e0*/  @!UP0 UIADD3 UR4, -UR4, 0x100000, URZ ;  /* 0x0010000004048890 */ /* 0x000fc8000fffe13f */
[----:B------:R-:W-:Y:S02]  /*06f0*/  @!UP0 USHF.L.U32 UR5, UR4, 0xb, URZ ;  /* 0x0000000b04058899 */ /* 0x000fe4000800063f */
[----:B------:R-:W-:Y:S01]  /*0700*/  @!UP0 USHF.L.U32 UR4, UR4, 0x1, URZ ;  /* 0x0000000104048899 */ /* 0x000fe2000800063f */
[----:B------:R-:W-:Y:S01]  /*0710*/  ISETP.NE.AND P2, PT, R22, 0x3, PT ;  /* 0x000000031600780c */ /* 0x000fe20003f45270 */
[----:B------:R-:W0:Y:S01]  /*0720*/  F2I.U32.TRUNC.NTZ R0, R0 ;  /* 0x0000000000007305 */ /* 0x000e22000020f000 */
[----:B-1----:R-:W-:Y:S01]  /*0730*/  @!UP0 ULEA UR8, UR7, UR6, 0x18 ;  /* 0x0000000607088291 */ /* 0x002fe2000f8ec03f */
[----:B------:R-:W-:Y:S01]  /*0740*/  ISETP.NE.AND P3, PT, R9, R26, PT ;  /* 0x0000001a0900720c */ /* 0x000fe20003f65270 */
[----:B------:R-:W-:-:S04]  /*0750*/  @!UP1 UIADD3 UR6, -UR11, 0x100000, URZ ;  /* 0x001000000b069890 */ /* 0x000fc8000fffe13f */
[----:B------:R-:W-:Y:S02]  /*0760*/  @!UP1 USHF.L.U32 UR7, UR6, 0xb, URZ ;  /* 0x0000000b06079899 */ /* 0x000fe4000800063f */
[----:B------:R-:W-:Y:S01]  /*0770*/  @!UP1 USHF.L.U32 UR6, UR6, 0x1, URZ ;  /* 0x0000000106069899 */ /* 0x000fe2000800063f */
[----:B------:R-:W-:Y:S01]  /*0780*/  IMAD.MOV.U32 R13, RZ, RZ, 0x1 ;  /* 0x00000001ff0d7424 */ /* 0x000fe200078e00ff */
[----:B------:R-:W-:Y:S01]  /*0790*/  VOTEU.ALL UP4, P1 ;  /* 0x00000000003f7886 */ /* 0x000fe20000880000 */
[----:B------:R-:W-:Y:S01]  /*07a0*/  VOTEU.ALL UP5, P1 ;  /* 0x00000000003f7886 */ /* 0x000fe200008a0000 */
[----:B------:R-:W-:Y:S01]  /*07b0*/  VOTEU.ALL UP0, P0 ;  /* 0x00000000003f7886 */ /* 0x000fe20000000000 */
[----:B----4-:R-:W-:Y:S01]  /*07c0*/  @!UP1 ULEA UR9, UR10, UR9, 0x18 ;  /* 0x000000090a099291 */ /* 0x010fe2000f8ec03f */
[----:B------:R-:W-:Y:S01]  /*07d0*/  VOTEU.ALL UP1, P0 ;  /* 0x00000000003f7886 */ /* 0x000fe20000020000 */
[----:B------:R-:W-:Y:S01]  /*07e0*/  ISETP.EQ.OR P0, PT, R22, RZ, !P2 ;  /* 0x000000ff1600720c */ /* 0x000fe20005702670 */
[----:B0-----:R-:W-:Y:S01]  /*07f0*/  IMAD.MOV R29, RZ, RZ, -R0 ;  /* 0x000000ffff1d7224 */ /* 0x001fe200078e0a00 */
[----:B------:R-:W-:Y:S01]  /*0800*/  @P3 LEA.HI R0, R7, R7, RZ, 0x1 ;  /* 0x0000000707003211 */ /* 0x000fe200078f08ff */
[----:B------:R-:W0:Y:S02]  /*0810*/  FENCE.VIEW.ASYNC.S ;  /* 0x00000000000073c6 */ /* 0x000e240000000000 */
[----:B0-----:R0:W1:Y:S01]  /*0820*/  @!UP0 SYNCS.EXCH.64 URZ, [UR8+0x80], UR4 ;  /* 0x00008004083f85b2 */ /* 0x0010620008000100 */
[----:B------:R-:W-:Y:S01]  /*0830*/  ISETP.EQ.AND P0, PT, R5, RZ, P0 ;  /* 0x000000ff0500720c */ /* 0x000fe20000702270 */
[----:B------:R-:W-:Y:S01]  /*0840*/  IMAD R3, R25, R29, R16 ;  /* 0x0000001d19037224 */ /* 0x000fe200078e0210 */
[----:B--2---:R-:W-:-:S02]  /*0850*/  ISETP.EQ.U32.AND P1, PT, R2, 0x1, PT ;  /* 0x000000010200780c */ /* 0x004fc40003f22070 */
[----:B------:R-:W-:Y:S02]  /*0860*/  @P3 SHF.R.S32.HI R0, RZ, 0x1, R0 ;  /* 0x00000001ff003819 */ /* 0x000fe40000011400 */
[----:B------:R-:W-:Y:S02]  /*0870*/  SEL R6, RZ, 0x1, !P0 ;  /* 0x00000001ff067807 */ /* 0x000fe40004000000 */
[----:B------:R-:W-:Y:S02]  /*0880*/  @P3 ISETP.NE.AND P5, PT, R0, R3, PT ;  /* 0x000000030000320c */ /* 0x000fe40003fa5270 */
[----:B------:R-:W-:Y:S02]  /*0890*/  ISETP.NE.AND P2, PT, R5, RZ, PT ;  /* 0x000000ff0500720c */ /* 0x000fe40003f45270 */
[----:B------:R-:W-:Y:S02]  /*08a0*/  SEL R6, R6, 0x2, P4 ;  /* 0x0000000206067807 */ /* 0x000fe40002000000 */
[----:B------:R-:W-:Y:S01]  /*08b0*/  @P3 SEL R13, RZ, 0x1, P5 ;  /* 0x00000001ff0d3807 */ /* 0x000fe20002800000 */
[----:B------:R0:W2:Y:S01]  /*08c0*/  @!UP1 SYNCS.EXCH.64 URZ, [UR8+0x88], UR4 ;  /* 0x00008804083f95b2 */ /* 0x0000a20008000100 */
[----:B------:R-:W-:Y:S01]  /*08d0*/  NOP ;  /* 0x0000000000007918 */ /* 0x000fe20000000000 */
[----:B------:R0:W3:Y:S01]  /*08e0*/  @!UP2 SYNCS.EXCH.64 URZ, [UR9+0x60], UR6 ;  /* 0x00006006093fa5b2 */ /* 0x0000e20008000100 */
[----:B------:R0:W4:Y:S01]  /*08f0*/  @!UP3 SYNCS.EXCH.64 URZ, [UR9+0x68], UR6 ;  /* 0x00006806093fb5b2 */ /* 0x0001220008000100 */
[----:B------:R0:W0:Y:S01]  /*0900*/  @!UP4 SYNCS.EXCH.64 URZ, [UR9+0x70], UR6 ;  /* 0x00007006093fc5b2 */ /* 0x0000220008000100 */
[----:B------:R0:W0:Y:S01]  /*0910*/  @!UP5 SYNCS.EXCH.64 URZ, [UR9+0x78], UR6 ;  /* 0x00007806093fd5b2 */ /* 0x0000220008000100 */
[----:B------:R-:W-:Y:S01]  /*0920*/  NOP ;  /* 0x0000000000007918 */ /* 0x000fe20000000000 */
[----:B-1----:R-:W-:Y:S05]  /*0930*/  @!P1 BRA `(.L_x_3) ;  /* 0x0000000000089947 */ /* 0x002fea0003800000 */
[----:B0-234-:R-:W-:Y:S01]  /*0940*/  UCGABAR_ARV ;  /* 0x00000000000079c7 */ /* 0x01dfe20008000000 */
[----:B------:R-:W-:Y:S05]  /*0950*/  BRA `(.L_x_4) ;  /* 0x0000000000047947 */ /* 0x000fea0003800000 */
.L_x_3:
[----:B0-234-:R-:W-:Y:S01]  /*0960*/  NOP ;  /* 0x0000000000007918 */ /* 0x01dfe20000000000 */
.L_x_4:
[----:B------:R-:W-:Y:S01]  /*0970*/  ULDC.64 UR4, c[0x0][0x698] ;  /* 0x0001a60000047ab9 */ /* 0x000fe20000000a00 */
[----:B------:R-:W-:Y:S01]  /*0980*/  ULDC.64 UR20, c[0x0][0x208] ;  /* 0x0000820000147ab9 */ /* 0x000fe20000000a00 */
[----:B------:R-:W-:-:S04]  /*0990*/  ISETP.NE.U32.AND P0, PT, RZ, UR4, PT ;  /* 0x00000004ff007c0c */ /* 0x000fc8000bf05070 */
[----:B------:R-:W-:-:S13]  /*09a0*/  ISETP.NE.AND.EX P0, PT, RZ, UR5, PT, P0 ;  /* 0x00000005ff007c0c */ /* 0x000fda000bf05300 */
[----:B------:R-:W-:Y:S05]  /*09b0*/  @!P0 BRA `(.L_x_5) ;  /* 0x00000000001c8947 */ /* 0x000fea0003800000 */
[----:B------:R-:W0:Y:S02]  /*09c0*/  LDC.64 R2, c[0x0][0x698] ;  /* 0x0001a600ff027b82 */ /* 0x000e240000000a00 */
[----:B0-----:R-:W2:Y:S02]  /*09d0*/  LDG.E.64 R2, desc[UR20][R2.64] ;  /* 0x0000001402027981 */ /* 0x001ea4000c1e1b00 */
[----:B--2---:R-:W-:-:S04]  /*09e0*/  ISETP.NE.U32.AND P0, PT, R2, RZ, PT ;  /* 0x000000ff0200720c */ /* 0x004fc80003f05070 */
[----:B------:R-:W-:-:S13]  /*09f0*/  ISETP.NE.AND.EX P0, PT, R3, RZ, PT, P0 ;  /* 0x000000ff0300720c */ /* 0x000fda0003f05300 */
[----:B------:R-:W-:Y:S05]  /*0a00*/  @!P0 BRA `(.L_x_5) ;  /* 0x0000000000088947 */ /* 0x000fea0003800000 */
[----:B------:R0:W5:Y:S01]  /*0a10*/  LD.E R14, desc[UR20][R2.64] ;  /* 0x00000014020e7980 */ /* 0x000162000c101900 */
[----:B------:R-:W-:Y:S05]  /*0a20*/  BRA `(.L_x_6) ;  /* 0x0000000000207947 */ /* 0x000fea0003800000 */
.L_x_5:
[----:B------:R-:W-:Y:S02]  /*0a30*/  ULDC.64 UR4, c[0x0][0x688] ;  /* 0x0001a20000047ab9 */ /* 0x000fe40000000a00 */
[----:B------:R-:W-:-:S04]  /*0a40*/  ISETP.NE.U32.AND P0, PT, RZ, UR4, PT ;  /* 0x00000004ff007c0c */ /* 0x000fc8000bf05070 */
[----:B------:R-:W-:-:S13]  /*0a50*/  ISETP.NE.AND.EX P0, PT, RZ, UR5, PT, P0 ;  /* 0x00000005ff007c0c */ /* 0x000fda000bf05300 */
[----:B------:R-:W-:Y:S05]  /*0a60*/  @!P0 BRA `(.L_x_7) ;  /* 0x00000000000c8947 */ /* 0x000fea0003800000 */
[----:B------:R-:W0:Y:S02]  /*0a70*/  LDC.64 R14, c[0x0][0x688] ;  /* 0x0001a200ff0e7b82 */ /* 0x000e240000000a00 */
[----:B0-----:R1:W5:Y:S01]  /*0a80*/  LDG.E R14, desc[UR20][R14.64] ;  /* 0x000000140e0e7981 */ /* 0x001362000c1e1900 */
[----:B------:R-:W-:Y:S05]  /*0a90*/  BRA `(.L_x_6) ;  /* 0x0000000000047947 */ /* 0x000fea0003800000 */
.L_x_7:
[----:B------:R-:W2:Y:S02]  /*0aa0*/  LDC R14, c[0x0][0x680] ;  /* 0x0001a000ff0e7b82 */ /* 0x000ea40000000800 */
.L_x_6:
[----:B------:R-:W-:Y:S02]  /*0ab0*/  ULDC.64 UR4, c[0x0][0x6a0] ;  /* 0x0001a80000047ab9 */ /* 0x000fe40000000a00 */
[----:B------:R-:W-:-:S04]  /*0ac0*/  ISETP.NE.U32.AND P0, PT, RZ, UR4, PT ;  /* 0x00000004ff007c0c */ /* 0x000fc8000bf05070 */
[----:B------:R-:W-:-:S13]  /*0ad0*/  ISETP.NE.AND.EX P0, PT, RZ, UR5, PT, P0 ;  /* 0x00000005ff007c0c */ /* 0x000fda000bf05300 */
[----:B------:R-:W-:Y:S05]  /*0ae0*/  @!P0 BRA `(.L_x_8) ;  /* 0x00000000001c8947 */ /* 0x000fea0003800000 */
[----:B0-----:R-:W0:Y:S02]  /*0af0*/  LDC.64 R2, c[0x0][0x6a0] ;  /* 0x0001a800ff027b82 */ /* 0x001e240000000a00 */
[----:B0-----:R-:W3:Y:S02]  /*0b00*/  LDG.E.64 R2, desc[UR20][R2.64] ;  /* 0x0000001402027981 */ /* 0x001ee4000c1e1b00 */
[----:B---3--:R-:W-:-:S04]  /*0b10*/  ISETP.NE.U32.AND P0, PT, R2, RZ, PT ;  /* 0x000000ff0200720c */ /* 0x008fc80003f05070 */
[----:B------:R-:W-:-:S13]  /*0b20*/  ISETP.NE.AND.EX P0, PT, R3, RZ, PT, P0 ;  /* 0x000000ff0300720c */ /* 0x000fda0003f05300 */
[----:B------:R-:W-:Y:S05]  /*0b30*/  @!P0 BRA `(.L_x_8) ;  /* 0x0000000000088947 */ /* 0x000fea0003800000 */
[----:B-1----:R0:W5:Y:S01]  /*0b40*/  LD.E R15, desc[UR20][R2.64] ;  /* 0x00000014020f7980 */ /* 0x002162000c101900 */
[----:B------:R-:W-:Y:S05]  /*0b50*/  BRA `(.L_x_9) ;  /* 0x0000000000207947 */ /* 0x000fea0003800000 */
.L_x_8:
[----:B------:R-:W-:Y:S02]  /*0b60*/  ULDC.64 UR4, c[0x0][0x690] ;  /* 0x0001a40000047ab9 */ /* 0x000fe40000000a00 */
[----:B------:R-:W-:-:S04]  /*0b70*/  ISETP.NE.U32.AND P0, PT, RZ, UR4, PT ;  /* 0x00000004ff007c0c */ /* 0x000fc8000bf05070 */
[----:B------:R-:W-:-:S13]  /*0b80*/  ISETP.NE.AND.EX P0, PT, RZ, UR5, PT, P0 ;  /* 0x00000005ff007c0c */ /* 0x000fda000bf05300 */
[----:B------:R-:W-:Y:S05]  /*0b90*/  @!P0 BRA `(.L_x_10) ;  /* 0x00000000000c8947 */ /* 0x000fea0003800000 */
[----:B0-----:R-:W1:Y:S02]  /*0ba0*/  LDC.64 R2, c[0x0][0x690] ;  /* 0x0001a400ff027b82 */ /* 0x001e640000000a00 */
[----:B-1----:R1:W5:Y:S01]  /*0bb0*/  LDG.E R15, desc[UR20][R2.64] ;  /* 0x00000014020f7981 */ /* 0x002362000c1e1900 */
[----:B------:R-:W-:Y:S05]  /*0bc0*/  BRA `(.L_x_9) ;  /* 0x0000000000047947 */ /* 0x000fea0003800000 */
.L_x_10:
[----:B-1----:R-:W3:Y:S02]  /*0bd0*/  LDC R15, c[0x0][0x684] ;  /* 0x0001a100ff0f7b82 */ /* 0x002ee40000000800 */
.L_x_9:
[----:B------:R-:W4:Y:S01]  /*0be0*/  LDC R0, c[0x0][0x75c] ;  /* 0x0001d700ff007b82 */ /* 0x000f220000000800 */
[----:B------:R-:W-:Y:S01]  /*0bf0*/  ULDC UR8, c[0x0][0x604] ;  /* 0x0001810000087ab9 */ /* 0x000fe20000000800 */
[----:B------:R-:W-:Y:S01]  /*0c00*/  ISETP.NE.AND P0, PT, R5, 0x2, PT ;  /* 0x000000020500780c */ /* 0x000fe20003f05270 */
[----:B------:R-:W-:Y:S01]  /*0c10*/  UIADD3 UR8, UR8, 0x3f, URZ ;  /* 0x0000003f08087890 */ /* 0x000fe2000fffe03f */
[----:B------:R-:W-:Y:S01]  /*0c20*/  IMAD.U32 R4, RZ, RZ, UR12 ;  /* 0x0000000cff047e24 */ /* 0x000fe2000f8e00ff */
[----:B------:R-:W-:Y:S01]  /*0c30*/  UMOV UR5, URZ ;  /* 0x0000003f00057c82 */ /* 0x000fe20008000000 */
[----:B------:R-:W-:Y:S01]  /*0c40*/  UMOV UR4, URZ ;  /* 0x0000003f00047c82 */ /* 0x000fe20008000000 */
[----:B------:R-:W-:Y:S01]  /*0c50*/  USHF.R.S32.HI UR9, URZ, 0x1f, UR8 ;  /* 0x0000001f3f097899 */ /* 0x000fe20008011408 */
[----:B------:R-:W-:-:S03]  /*0c60*/  ULDC.64 UR10, c[0x0][0x750] ;  /* 0x0001d400000a7ab9 */ /* 0x000fc60000000a00 */
[----:B------:R-:W-:Y:S01]  /*0c70*/  ULEA.HI UR9, UR9, UR8, URZ, 0x6 ;  /* 0x0000000809097291 */ /* 0x000fe2000f8f303f */
[----:B----4-:R-:W-:-:S13]  /*0c80*/  ISETP.NE.AND P4, PT, R0, 0x1, PT ;  /* 0x000000010000780c */ /* 0x010fda0003f85270 */
[----:B01----:R-:W0:Y:S01]  /*0c90*/  @P4 LDC R3, c[0x0][0x10] ;  /* 0x00000400ff034b82 */ /* 0x003e220000000800 */
[----:B------:R-:W-:Y:S02]  /*0ca0*/  @P4 IMAD.MOV.U32 R17, RZ, RZ, RZ ;  /* 0x000000ffff114224 */ /* 0x000fe400078e00ff */
[----:B------:R-:W-:-:S05]  /*0cb0*/  @P4 IMAD.MOV.U32 R5, RZ, RZ, RZ ;  /* 0x000000ffff054224 */ /* 0x000fca00078e00ff */
[----:B------:R-:W1:Y:S01]  /*0cc0*/  @!P4 LDC R9, c[0x0][0xc] ;  /* 0x00000300ff09cb82 */ /* 0x000e620000000800 */
[----:B------:R-:W-:Y:S01]  /*0cd0*/  ULDC UR6, c[0x0][0xc] ;  /* 0x0000030000067ab9 */ /* 0x000fe20000000800 */
[----:B------:R-:W-:Y:S02]  /*0ce0*/  ULDC UR7, c[0x0][0x10] ;  /* 0x0000040000077ab9 */ /* 0x000fe40000000800 */
[----:B------:R-:W-:-:S04]  /*0cf0*/  UIMAD.WIDE.U32 UR6, UR6, UR7, URZ ;  /* 0x00000007060672a5 */ /* 0x000fc8000f8e003f */
[----:B------:R-:W4:Y:S01]  /*0d00*/  LDC R8, c[0x0][0x14] ;  /* 0x00000500ff087b82 */ /* 0x000f220000000800 */
[----:B0-----:R-:W-:-:S04]  /*0d10*/  @P4 IMAD.WIDE.U32 R2, R3, UR12, R16 ;  /* 0x0000000c03024c25 */ /* 0x001fc8000f8e0010 */
[----:B------:R-:W-:Y:S02]  /*0d20*/  @P4 IMAD.IADD R3, R3, 0x1, R5 ;  /* 0x0000000103034824 */ /* 0x000fe400078e0205 */
[----:B------:R-:W-:Y:S02]  /*0d30*/  IMAD.MOV.U32 R5, RZ, RZ, RZ ;  /* 0x000000ffff057224 */ /* 0x000fe400078e00ff */
[----:B-1----:R-:W-:-:S04]  /*0d40*/  @!P4 IMAD.WIDE.U32 R4, R16, R9, R4 ;  /* 0x000000091004c225 */ /* 0x002fc800078e0004 */
[----:B------:R-:W-:Y:S02]  /*0d50*/  @!P4 IMAD.MOV.U32 R2, RZ, RZ, R4 ;  /* 0x000000ffff02c224 */ /* 0x000fe400078e0004 */
[C---:B----4-:R-:W-:Y:S02]  /*0d60*/  IMAD R19, R8.reuse, UR7, RZ ;  /* 0x0000000708137c24 */ /* 0x050fe4000f8e02ff */
[----:B------:R-:W-:Y:S01]  /*0d70*/  IMAD.WIDE.U32 R8, R8, UR6, RZ ;  /* 0x0000000608087c25 */ /* 0x000fe2000f8e00ff */
[----:B------:R-:W-:-:S03]  /*0d80*/  USHF.R.S32.HI UR6, URZ, 0x6, UR9 ;  /* 0x000000063f067899 */ /* 0x000fc60008011409 */
[----:B------:R-:W-:Y:S02]  /*0d90*/  @!P4 IMAD.MOV.U32 R3, RZ, RZ, R5 ;  /* 0x000000ffff03c224 */ /* 0x000fe400078e0005 */
[----:B------:R-:W-:Y:S01]  /*0da0*/  IMAD.IADD R12, R9, 0x1, R19 ;  /* 0x00000001090c7824 */ /* 0x000fe200078e0213 */
[----:B------:R-:W-:Y:S06]  /*0db0*/  @P0 BRA `(.L_x_11) ;  /* 0x0000000000200947 */ /* 0x000fec0003800000 */
[----:B------:R-:W-:Y:S01]  /*0dc0*/  UISETP.GE.U32.AND UP0, UPT, UR6, 0x5, UPT ;  /* 0x000000050600788c */ /* 0x000fe2000bf06070 */
[----:B------:R-:W-:Y:S01]  /*0dd0*/  IADD3 R2, P0, R2, R8, RZ ;  /* 0x0000000802027210 */ /* 0x000fe20007f1e0ff */
[----:B------:R-:W-:-:S04]  /*0de0*/  UIMAD.WIDE.U32 UR4, UR6, -0x33333333, URZ ;  /* 0xcccccccd060478a5 */ /* 0x000fc8000f8e003f */
[----:B------:R-:W-:Y:S01]  /*0df0*/  USHF.R.U32.HI UR5, URZ, 0x2, UR5 ;  /* 0x000000023f057899 */ /* 0x000fe20008011605 */
[----:B------:R-:W-:Y:S02]  /*0e00*/  IMAD.X R3, R12, 0x1, R3, P0 ;  /* 0x000000010c037824 */ /* 0x000fe400000e0603 */
[----:B------:R-:W-:Y:S02]  /*0e10*/  UMOV UR4, URZ ;  /* 0x0000003f00047c82 */ /* 0x000fe40008000000 */
[----:B------:R-:W-:Y:S02]  /*0e20*/  @UP0 ULOP3.LUT UR4, UR5, 0x1, URZ, 0xc0, !UPT ;  /* 0x0000000105040892 */ /* 0x000fe4000f8ec03f */
[----:B------:R-:W-:-:S12]  /*0e30*/  UIMAD UR5, UR5, -0x5, UR6 ;  /* 0xfffffffb050578a4 */ /* 0x000fd8000f8e0206 */
.L_x_11:
[----:B------:R-:W-:Y:S01]  /*0e40*/  ISETP.GE.U32.AND P0, PT, R2, UR10, PT ;  /* 0x0000000a02007c0c */ /* 0x000fe2000bf06070 */
[----:B------:R-:W-:Y:S01]  /*0e50*/  IMAD.MOV.U32 R5, RZ, RZ, -0x1 ;  /* 0xffffffffff057424 */ /* 0x000fe200078e00ff */
[----:B------:R-:W-:Y:S01]  /*0e60*/  PRMT R18, RZ, 0x7610, R18 ;  /* 0x00007610ff127816 */ /* 0x000fe20000000012 */
[----:B------:R-:W-:Y:S01]  /*0e70*/  IMAD.MOV.U32 R4, RZ, RZ, -0x1 ;  /* 0xffffffffff047424 */ /* 0x000fe200078e00ff */
[----:B------:R-:W-:Y:S01]  /*0e80*/  ISETP.GE.U32.AND.EX P0, PT, R3, UR11, PT, P0 ;  /* 0x0000000b03007c0c */ /* 0x000fe2000bf06100 */
[----:B------:R-:W-:-:S12]  /*0e90*/  IMAD.MOV.U32 R0, RZ, RZ, -0x1 ;  /* 0xffffffffff007424 */ /* 0x000fd800078e00ff */
[----:B------:R-:W-:Y:S05]  /*0ea0*/  @P0 BRA `(.L_x_12) ;  /* 0x0000000400240947 */ /* 0x000fea0003800000 */
[----:B------:R-:W0:Y:S01]  /*0eb0*/  LDC.64 R30, c[0x0][0x728] ;  /* 0x0001ca00ff1e7b82 */ /* 0x000e220000000a00 */
[----:B------:R-:W-:Y:S02]  /*0ec0*/  IMAD.MOV.U32 R4, RZ, RZ, R2 ;  /* 0x000000ffff047224 */ /* 0x000fe400078e0002 */
[----:B------:R-:W-:-:S05]  /*0ed0*/  IMAD.MOV.U32 R5, RZ, RZ, R3 ;  /* 0x000000ffff057224 */ /* 0x000fca00078e0003 */
[----:B------:R-:W1:Y:S08]  /*0ee0*/  LDC R0, c[0x0][0x730] ;  /* 0x0001cc00ff007b82 */ /* 0x000e700000000800 */
[----:B------:R-:W4:Y:S01]  /*0ef0*/  LDC.64 R32, c[0x0][0x720] ;  /* 0x0001c800ff207b82 */ /* 0x000f220000000a00 */
[----:B0-----:R-:W-:-:S04]  /*0f00*/  ISETP.NE.U32.AND P0, PT, R30, RZ, PT ;  /* 0x000000ff1e00720c */ /* 0x001fc80003f05070 */
[----:B------:R-:W-:-:S13]  /*0f10*/  ISETP.NE.AND.EX P0, PT, R31, RZ, PT, P0 ;  /* 0x000000ff1f00720c */ /* 0x000fda0003f05300 */
[----:B-1--4-:R-:W-:Y:S05]  /*0f20*/  @!P0 BRA `(.L_x_13) ;  /* 0x0000000000288947 */ /* 0x012fea0003800000 */
[----:B------:R-:W0:Y:S02]  /*0f30*/  LDC R21, c[0x0][0x734] ;  /* 0x0001cd00ff157b82 */ /* 0x000e240000000800 */
[----:B0-----:R-:W-:-:S05]  /*0f40*/  IADD3 R21, P0, R2, R21, RZ ;  /* 0x0000001502157210 */ /* 0x001fca0007f1e0ff */
[----:B------:R-:W-:-:S04]  /*0f50*/  IMAD.X R23, RZ, RZ, R3, P0 ;  /* 0x000000ffff177224 */ /* 0x000fc800000e0603 */
[----:B------:R-:W-:-:S04]  /*0f60*/  IMAD.WIDE.U32 R4, R23, R30, RZ ;  /* 0x0000001e17047225 */ /* 0x000fc800078e00ff */
[----:B------:R-:W-:-:S04]  /*0f70*/  IMAD.WIDE.U32 R18, P0, R21, R31, R4 ;  /* 0x0000001f15127225 */ /* 0x000fc80007800004 */
[----:B------:R-:W-:-:S04]  /*0f80*/  IMAD.WIDE.U32 R4, R21, R30, RZ ;  /* 0x0000001e15047225 */ /* 0x000fc800078e00ff */
[----:B------:R-:W-:Y:S01]  /*0f90*/  IMAD.X R21, RZ, RZ, RZ, P0 ;  /* 0x000000ffff157224 */ /* 0x000fe200000e06ff */
[----:B------:R-:W-:Y:S01]  /*0fa0*/  IADD3 RZ, P0, R5, R18, RZ ;  /* 0x0000001205ff7210 */ /* 0x000fe20007f1e0ff */
[----:B------:R-:W-:-:S04]  /*0fb0*/  IMAD.MOV.U32 R20, RZ, RZ, R19 ;  /* 0x000000ffff147224 */ /* 0x000fc800078e0013 */
[----:B------:R-:W-:-:S08]  /*0fc0*/  IMAD.WIDE.U32.X R4, R23, R31, R20, P0 ;  /* 0x0000001f17047225 */ /* 0x000fd000000e0414 */
.L_x_13:
[----:B------:R-:W0:Y:S01]  /*0fd0*/  LDC.64 R36, c[0x0][0x740] ;  /* 0x0001d000ff247b82 */ /* 0x000e220000000a00 */
[-CC-:B------:R-:W-:Y:S01]  /*0fe0*/  SHF.R.U64 R38, R4, R0.reuse, R5.reuse ;  /* 0x0000000004267219 */ /* 0x180fe20000001205 */
[----:B------:R-:W-:Y:S01]  /*0ff0*/  IMAD.MOV.U32 R34, RZ, RZ, 0x1 ;  /* 0x00000001ff227424 */ /* 0x000fe200078e00ff */
[----:B------:R-:W-:Y:S02]  /*1000*/  SHF.R.U32.HI R0, RZ, R0, R5 ;  /* 0x00000000ff007219 */ /* 0x000fe40000011605 */
[----:B------:R-:W-:-:S03]  /*1010*/  IADD3 R19, P0, RZ, -R38, RZ ;  /* 0x80000026ff137210 */ /* 0x000fc60007f1e0ff */
[----:B------:R-:W1:Y:S02]  /*1020*/  LDC R18, c[0x0][0x718] ;  /* 0x0001c600ff127b82 */ /* 0x000e640000000800 */
[----:B------:R-:W-:-:S04]  /*1030*/  IMAD.X R5, RZ, RZ, ~R0, P0 ;  /* 0x000000ffff057224 */ /* 0x000fc800000e0e00 */
[-C--:B------:R-:W-:Y:S02]  /*1040*/  IMAD R0, R5, R32.reuse, RZ ;  /* 0x0000002005007224 */ /* 0x080fe400078e02ff */
[----:B------:R-:W4:Y:S01]  /*1050*/  LDC R20, c[0x0][0x708] ;  /* 0x0001c200ff147b82 */ /* 0x000f220000000800 */
[----:B------:R-:W-:-:S04]  /*1060*/  IMAD.WIDE.U32 R4, R19, R32, R2 ;  /* 0x0000002013047225 */ /* 0x000fc800078e0002 */
[----:B------:R-:W-:Y:S02]  /*1070*/  IMAD R19, R19, R33, R0 ;  /* 0x0000002113137224 */ /* 0x000fe400078e0200 */
[----:B------:R-:W-:Y:S01]  /*1080*/  IMAD.MOV.U32 R0, RZ, RZ, -0x1 ;  /* 0xffffffffff007424 */ /* 0x000fe200078e00ff */
[----:B------:R-:W2:Y:S01]  /*1090*/  LDC R35, c[0x0][0x758] ;  /* 0x0001d600ff237b82 */ /* 0x000ea20000000800 */
[----:B------:R-:W-:Y:S01]  /*10a0*/  IMAD.IADD R5, R5, 0x1, R19 ;  /* 0x0000000105057824 */ /* 0x000fe200078e0213 */
[----:B0-----:R-:W-:-:S04]  /*10b0*/  ISETP.NE.U32.AND P0, PT, R36, RZ, PT ;  /* 0x000000ff2400720c */ /* 0x001fc80003f05070 */
[----:B------:R-:W-:Y:S02]  /*10c0*/  ISETP.NE.AND.EX P0, PT, R37, RZ, PT, P0 ;  /* 0x000000ff2500720c */ /* 0x000fe40003f05300 */
[----:B------:R-:W0:Y:S01]  /*10d0*/  LDC R31, c[0x0][0x700] ;  /* 0x0001c000ff1f7b82 */ /* 0x000e220000000800 */
[-CC-:B-1----:R-:W-:Y:S02]  /*10e0*/  SHF.R.U64 R28, R4, R18.reuse, R5.reuse ;  /* 0x00000012041c7219 */ /* 0x182fe40000001205 */
[----:B------:R-:W-:-:S05]  /*10f0*/  SHF.R.U32.HI R5, RZ, R18, R5 ;  /* 0x00000012ff057219 */ /* 0x000fca0000011605 */
[----:B------:R-:W1:Y:S01]  /*1100*/  LDC R30, c[0x0][0x748] ;  /* 0x0001d200ff1e7b82 */ /* 0x000e620000000800 */
[-CC-:B----4-:R-:W-:Y:S02]  /*1110*/  SHF.R.U64 R40, R28, R20.reuse, R5.reuse ;  /* 0x000000141c287219 */ /* 0x190fe40000001205 */
[----:B------:R-:W-:-:S05]  /*1120*/  SHF.R.U32.HI R4, RZ, R20, R5 ;  /* 0x00000014ff047219 */ /* 0x000fca0000011605 */
[----:B------:R-:W4:Y:S01]  /*1130*/  LDC R32, c[0x0][0x738] ;  /* 0x0001ce00ff207b82 */ /* 0x000f220000000800 */
[-CC-:B--2---:R-:W-:Y:S02]  /*1140*/  SHF.R.U64 R42, R40, R35.reuse, R4.reuse ;  /* 0x00000023282a7219 */ /* 0x184fe40000001204 */
[-C--:B------:R-:W-:Y:S02]  /*1150*/  SHF.L.U32 R0, R0, R35.reuse, RZ ;  /* 0x0000002300007219 */ /* 0x080fe400000006ff */
[----:B------:R-:W-:Y:S01]  /*1160*/  SHF.R.U32.HI R5, RZ, R35, R4 ;  /* 0x00000023ff057219 */ /* 0x000fe20000011604 */
[----:B------:R-:W-:Y:S01]  /*1170*/  IMAD.MOV.U32 R4, RZ, RZ, R42 ;  /* 0x000000ffff047224 */ /* 0x000fe200078e002a */
[----:B------:R-:W-:Y:S01]  /*1180*/  LOP3.LUT R23, RZ, R0, RZ, 0x33, !PT ;  /* 0x00000000ff177212 */ /* 0x000fe200078e33ff */
[----:B------:R-:W2:Y:S01]  /*1190*/  LDC R33, c[0x0][0x710] ;  /* 0x0001c400ff217b82 */ /* 0x000ea20000000800 */
[----:B------:R-:W-:Y:S05]  /*11a0*/  @!P0 BRA `(.L_x_14) ;  /* 0x0000000000288947 */ /* 0x000fea0003800000 */
[----:B------:R-:W3:Y:S02]  /*11b0*/  LDC R21, c[0x0][0x74c] ;  /* 0x0001d300ff157b82 */ /* 0x000ee40000000800 */
[----:B---3--:R-:W-:-:S05]  /*11c0*/  IADD3 R21, P0, R42, R21, RZ ;  /* 0x000000152a157210 */ /* 0x008fca0007f1e0ff */
        /* <DEDUP_REMOVED lines=8> */
.L_x_14:
[----:B-1----:R-:W-:Y:S01]  /*1250*/  SHF.R.U64 R4, R4, R30, R5 ;  /* 0x0000001e04047219 */ /* 0x002fe20000001205 */
[----:B0-----:R-:W-:Y:S01]  /*1260*/  VIADD R5, R31, 0xffffffff ;  /* 0xffffffff1f057836 */ /* 0x001fe20000000000 */
[----:B------:R-:W-:Y:S01]  /*1270*/  SHF.L.U32 R0, R34, R35, RZ ;  /* 0x0000002322007219 */ /* 0x000fe200000006ff */
[----:B------:R-:W-:Y:S01]  /*1280*/  @P4 IMAD R26, R25, R29, R16 ;  /* 0x0000001d191a4224 */ /* 0x000fe200078e0210 */
[----:B------:R-:W-:Y:S01]  /*1290*/  LOP3.LUT R23, R40, R23, RZ, 0xc0, !PT ;  /* 0x0000001728177212 */ /* 0x000fe200078ec0ff */
[----:B------:R-:W-:Y:S01]  /*12a0*/  IMAD.MOV R17, RZ, RZ, -R4 ;  /* 0x000000ffff117224 */ /* 0x000fe200078e0a04 */
[----:B------:R-:W-:Y:S01]  /*12b0*/  LOP3.LUT R28, R28, R5, RZ, 0xc0, !PT ;  /* 0x000000051c1c7212 */ /* 0x000fe200078ec0ff */
[----:B------:R-:W-:Y:S02]  /*12c0*/  IMAD.MOV.U32 R18, RZ, RZ, 0x1 ;  /* 0x00000001ff127424 */ /* 0x000fe400078e00ff */
[----:B------:R-:W-:Y:S02]  /*12d0*/  IMAD R23, R0, R4, R23 ;  /* 0x0000000400177224 */ /* 0x000fe400078e0217 */
[----:B----4-:R-:W-:-:S02]  /*12e0*/  IMAD R0, R17, R32, R42 ;  /* 0x0000002011007224 */ /* 0x010fc400078e022a */
[----:B--2---:R-:W-:Y:S02]  /*12f0*/  IMAD R5, R23, R33, R26 ;  /* 0x0000002117057224 */ /* 0x004fe400078e021a */
[----:B------:R-:W-:-:S05]  /*1300*/  IMAD R0, R0, R31, R28 ;  /* 0x0000001f00007224 */ /* 0x000fca00078e021c */
[----:B------:R-:W-:Y:S02]  /*1310*/  SEL R4, R0, R5, !P4 ;  /* 0x0000000500047207 */ /* 0x000fe40006000000 */
[----:B------:R-:W-:Y:S01]  /*1320*/  SEL R5, R5, R0, !P4 ;  /* 0x0000000005057207 */ /* 0x000fe20006000000 */
[----:B------:R-:W-:-:S07]  /*1330*/  IMAD.MOV.U32 R0, RZ, RZ, R38 ;  /* 0x000000ffff007224 */ /* 0x000fce00078e0026 */
.L_x_12:
[----:B------:R-:W-:Y:S05]  /*1340*/  @!P1 BRA `(.L_x_15) ;  /* 0x00000000000c9947 */ /* 0x000fea0003800000 */
[----:B------:R-:W-:Y:S01]  /*1350*/  UCGABAR_WAIT ;  /* 0x0000000000007dc7 */ /* 0x000fe20008000000 */
[----:B------:R-:W-:Y:S01]  /*1360*/  CCTL.IVALL ;  /* 0x00000000ff00798f */ /* 0x000fe20002000000 */
[----:B------:R-:W-:Y:S05]  /*1370*/  BRA `(.L_x_16) ;  /* 0x0000000000047947 */ /* 0x000fea0003800000 */
.L_x_15:
[----:B------:R-:W-:Y:S06]  /*1380*/  BAR.SYNC.DEFER_BLOCKING 0x0 ;  /* 0x0000000000007b1d */ /* 0x000fec0000010000 */
.L_x_16:
[----:B------:R-:W-:Y:S05]  /*1390*/  @!P2 BRA `(.L_x_17) ;  /* 0x0000005c005ca947 */ /* 0x000fea0003800000 */
[----:B------:R-:W-:-:S13]  /*13a0*/  ISETP.GT.U32.AND P0, PT, R39, 0x1, PT ;  /* 0x000000012700780c */ /* 0x000fda0003f04070 */
[----:B------:R-:W-:Y:S05]  /*13b0*/  @P0 EXIT ;  /* 0x000000000000094d */ /* 0x000fea0003800000 */
.L_x_18:
[----:B------:R-:W-:-:S08]  /*13c0*/  NOP ;  /* 0x0000000000007918 */ /* 0x000fd00000000000 */
[----:B------:R-:W0:Y:S02]  /*13d0*/  USETMAXREG.TRY_ALLOC.CTAPOOL UP0, 0xe8 ;  /* 0x000000e8000079c8 */ /* 0x000e240008000600 */
[----:B0-----:R-:W-:-:S13]  /*13e0*/  PLOP3.LUT P0, PT, PT, PT, UP0, 0x80, 0x0 ;  /* 0x000000000000781c */ /* 0x001fda0003f0f008 */
[----:B------:R-:W-:Y:S05]  /*13f0*/  @!P0 BRA `(.L_x_18) ;  /* 0xfffffffc00f08947 */ /* 0x000fea000383ffff */
[----:B------:R-:W-:-:S13]  /*1400*/  LOP3.LUT P0, RZ, R18, 0xff, RZ, 0xc0, !PT ;  /* 0x000000ff12ff7812 */ /* 0x000fda000780c0ff */
[----:B------:R-:W-:Y:S05]  /*1410*/  @!P0 EXIT ;  /* 0x000000000000894d */ /* 0x000fea0003800000 */
[-C--:B------:R-:W-:Y:S01]  /*1420*/  LEA.HI R16, R24, R11.reuse, RZ, 0x2 ;  /* 0x0000000b18107211 */ /* 0x080fe200078f10ff */
[----:B------:R-:W0:Y:S01]  /*1430*/  S2UR UR10, SR_CgaCtaId ;  /* 0x00000000000a79c3 */ /* 0x000e220000008800 */
[C---:B------:R-:W-:Y:S01]  /*1440*/  LEA.HI R10, R11.reuse, R11, RZ, 0x1 ;  /* 0x0000000b0b0a7211 */ /* 0x040fe200078f08ff */
[----:B------:R-:W-:Y:S01]  /*1450*/  ULDC.64 UR12, c[0x0][0x6b0] ;  /* 0x0001ac00000c7ab9 */ /* 0x000fe20000000a00 */
[--C-:B------:R-:W-:Y:S01]  /*1460*/  SHF.R.S32.HI R17, RZ, 0x2, R16.reuse ;  /* 0x00000002ff117819 */ /* 0x100fe20000011410 */
[----:B------:R-:W-:Y:S01]  /*1470*/  ULDC.64 UR8, c[0x0][0x6c8] ;  /* 0x0001b20000087ab9 */ /* 0x000fe20000000a00 */
[----:B------:R-:W-:Y:S01]  /*1480*/  SHF.R.S32.HI R18, RZ, 0x1f, R16 ;  /* 0x0000001fff127819 */ /* 0x000fe20000011410 */
[----:B------:R-:W-:Y:S01]  /*1490*/  USHF.L.U64.HI UR7, UR12, 0x5, UR13 ;  /* 0x000000050c077899 */ /* 0x000fe2000801020d */
[----:B------:R-:W-:Y:S01]  /*14a0*/  LOP3.LUT R16, R16, 0xfffffffc, RZ, 0xc0, !PT ;  /* 0xfffffffc10107812 */ /* 0x000fe200078ec0ff */
[----:B------:R-:W1:Y:S01]  /*14b0*/  LDC R89, c[0x0][0x758] ;  /* 0x0001d600ff597b82 */ /* 0x000e620000000800 */
[----:B------:R-:W-:Y:S01]  /*14c0*/  LOP3.LUT R10, R10, 0x3ffffe, RZ, 0xc0, !PT ;  /* 0x003ffffe0a0a7812 */ /* 0x000fe200078ec0ff */
[----:B------:R-:W-:Y:S01]  /*14d0*/  USHF.L.U64.HI UR13, UR8, 0x5, UR9 ;  /* 0x00000005080d7899 */ /* 0x000fe20008010209 */
[----:B------:R-:W-:Y:S01]  /*14e0*/  LEA.HI R18, R18, R17, RZ, 0x3 ;  /* 0x0000001112127211 */ /* 0x000fe200078f18ff */
[C---:B------:R-:W-:Y:S01]  /*14f0*/  IMAD.IADD R16, R11.reuse, 0x1, -R16 ;  /* 0x000000010b107824 */ /* 0x040fe200078e0a10 */
[----:B------:R-:W-:Y:S01]  /*1500*/  LEA.HI R24, R24, R11, RZ, 0x5 ;  /* 0x0000000b18187211 */ /* 0x000fe200078f28ff */
[C---:B------:R-:W-:Y:S01]  /*1510*/  IMAD.IADD R10, R11.reuse, 0x1, -R10 ;  /* 0x000000010b0a7824 */ /* 0x040fe200078e0a0a */
[----:B------:R-:W-:Y:S01]  /*1520*/  LOP3.LUT P0, RZ, R11, 0x7, RZ, 0xc0, !PT ;  /* 0x000000070bff7812 */ /* 0x000fe2000780c0ff */
[----:B------:R-:W4:Y:S01]  /*1530*/  LDC R19, c[0x0][0x288] ;  /* 0x0000a200ff137b82 */ /* 0x000f220000000800 */
[----:B------:R-:W-:Y:S01]  /*1540*/  LOP3.LUT R18, R18, 0xfffffff8, RZ, 0xc0, !PT ;  /* 0xfffffff812127812 */ /* 0x000fe200078ec0ff */
[----:B------:R-:W-:Y:S01]  /*1550*/  UIADD3 UR9, UR16, -0x1, URZ ;  /* 0xffffffff10097890 */ /* 0x000fe2000fffe03f */
[----:B------:R-:W-:Y:S01]  /*1560*/  SHF.R.S32.HI R11, RZ, 0x5, R24 ;  /* 0x00000005ff0b7819 */ /* 0x000fe20000011418 */
[----:B------:R-:W-:Y:S01]  /*1570*/  IMAD.MOV.U32 R20, RZ, RZ, -0x1 ;  /* 0xffffffffff147424 */ /* 0x000fe200078e00ff */
[----:B------:R-:W-:Y:S01]  /*1580*/  USHF.L.U32 UR15, UR8, 0x5, URZ ;  /* 0x00000005080f7899 */ /* 0x000fe2000800063f */
[----:B------:R-:W-:Y:S01]  /*1590*/  IMAD.IADD R18, R17, 0x1, -R18 ;  /* 0x0000000111127824 */ /* 0x000fe200078e0a12 */
[----:B------:R-:W-:Y:S01]  /*15a0*/  UISETP.NE.AND UP0, UPT, UR9, URZ, UPT ;  /* 0x0000003f0900728c */ /* 0x000fe2000bf05270 */
[----:B------:R-:W2:Y:S01]  /*15b0*/  LDC R21, c[0x0][0x700] ;  /* 0x0001c000ff157b82 */ /* 0x000ea20000000800 */
[----:B------:R-:W-:Y:S01]  /*15c0*/  IMAD R17, R11, 0x2, R10 ;  /* 0x000000020b117824 */ /* 0x000fe200078e020a */
[----:B------:R-:W-:Y:S01]  /*15d0*/  UMOV UR14, 0x400 ;  /* 0x00000400000e7882 */ /* 0x000fe20000000000 */
[----:B------:R-:W-:Y:S01]  /*15e0*/  USHF.L.U32 UR8, UR9, 0x3, URZ ;  /* 0x0000000309087899 */ /* 0x000fe2000800063f */
[----:B------:R-:W-:Y:S01]  /*15f0*/  IMAD.MOV.U32 R22, RZ, RZ, 0x1 ;  /* 0x00000001ff167424 */ /* 0x000fe200078e00ff */
[----:B------:R-:W-:Y:S01]  /*1600*/  SHF.L.U64.HI R88, R8, 0x1, R12 ;  /* 0x0000000108587819 */ /* 0x000fe2000001020c */
[--C-:B------:R-:W-:Y:S01]  /*1610*/  IMAD R24, R17, 0x8, R18.reuse ;  /* 0x0000000811187824 */ /* 0x100fe200078e0212 */
[----:B------:R-:W-:Y:S01]  /*1620*/  USEL UR9, URZ, 0x1, UP0 ;  /* 0x000000013f097887 */ /* 0x000fe20008000000 */
[C-C-:B------:R-:W-:Y:S01]  /*1630*/  IMAD R10, R11.reuse, 0x10, R18.reuse ;  /* 0x000000100b0a7824 */ /* 0x140fe200078e0212 */
[----:B------:R-:W-:Y:S01]  /*1640*/  USHF.L.U32 UR12, UR12, 0x5, URZ ;  /* 0x000000050c0c7899 */ /* 0x000fe2000800063f */
[----:B------:R-:W-:Y:S01]  /*1650*/  IMAD.SHL.U32 R12, R24, 0x80, RZ ;  /* 0x00000080180c7824 */ /* 0x000fe200078e00ff */
[----:B0-----:R-:W-:Y:S01]  /*1660*/  ULEA UR14, UR10, UR14, 0x18 ;  /* 0x0000000e0a0e7291 */ /* 0x001fe2000f8ec03f */
[----:B------:R-:W-:Y:S01]  /*1670*/  IMAD R18, R11, -0x10, -R18 ;  /* 0xfffffff00b127824 */ /* 0x000fe200078e0a12 */
[-C--:B-1----:R-:W-:Y:S01]  /*1680*/  SHF.L.U32 R20, R20, R89.reuse, RZ ;  /* 0x0000005914147219 */ /* 0x082fe200000006ff */
[----:B------:R-:W-:Y:S01]  /*1690*/  ULDC UR11, c[0x0][0x284] ;  /* 0x0000a100000b7ab9 */ /* 0x000fe20000000800 */
[----:B------:R-:W-:Y:S01]  /*16a0*/  VIMNMX R23, RZ, UR6, PT ;  /* 0x00000006ff177c48 */ /* 0x000fe2000bfe0100 */
[----:B------:R-:W-:Y:S01]  /*16b0*/  UIADD3 UR23, UR14, 0x60, URZ ;  /* 0x000000600e177890 */ /* 0x000fe2000fffe03f */
[----:B------:R-:W-:Y:S01]  /*16c0*/  ISETP.LT.U32.AND P0, PT, R7, 0x2, !P0 ;  /* 0x000000020700780c */ /* 0x000fe20004701070 */
[----:B------:R-:W-:Y:S01]  /*16d0*/  ULOP3.LUT UR8, UR8, 0x8, URZ, 0xc0, !UPT ;  /* 0x0000000808087892 */ /* 0x000fe2000f8ec03f */
[----:B------:R-:W-:Y:S01]  /*16e0*/  SHF.L.U32 R89, R22, R89, RZ ;  /* 0x0000005916597219 */ /* 0x000fe200000006ff */
[----:B------:R-:W-:Y:S01]  /*16f0*/  UIADD3 UR26, UP1, UR12, 0x20, URZ ;  /* 0x000000200c1a7890 */ /* 0x000fe2000ff3e03f */
[----:B----4-:R-:W-:Y:S01]  /*1700*/  IMAD R19, R16, -0x2, R19 ;  /* 0xfffffffe10137824 */ /* 0x010fe200078e0213 */
[----:B------:R-:W-:Y:S01]  /*1710*/  UIADD3 UR25, UP2, UR15, 0x20, URZ ;  /* 0x000000200f197890 */ /* 0x000fe2000ff5e03f */
[----:B------:R-:W-:Y:S01]  /*1720*/  LOP3.LUT R105, R6, 0x1, RZ, 0xfc, !PT ;  /* 0x0000000106697812 */ /* 0x000fe200078efcff */
[----:B--2---:R-:W-:Y:S01]  /*1730*/  VIADD R21, R21, 0xffffffff ;  /* 0xffffffff15157836 */ /* 0x004fe20000000000 */
[----:B------:R-:W-:Y:S01]  /*1740*/  IADD3 R23, -R23, UR6, RZ ;  /* 0x0000000617177c10 */ /* 0x000fe2000fffe1ff */
[----:B------:R-:W-:Y:S01]  /*1750*/  IMAD.WIDE R16, R16, 0x2, RZ ;  /* 0x0000000210107825 */ /* 0x000fe200078e02ff */
[----:B------:R-:W-:Y:S01]  /*1760*/  SEL R22, RZ, 0x1, !P0 ;  /* 0x00000001ff167807 */ /* 0x000fe20004000000 */
[----:B------:R-:W-:Y:S01]  /*1770*/  USHF.L.U32 UR24, UR6, 0x1, URZ ;  /* 0x0000000106187899 */ /* 0x000fe2000800063f */
[----:B------:R-:W-:Y:S01]  /*1780*/  LOP3.LUT R20, RZ, R20, RZ, 0x33, !PT ;  /* 0x00000014ff147212 */ /* 0x000fe200078e33ff */
[----:B------:R-:W-:Y:S01]  /*1790*/  IMAD.U32 R104, RZ, RZ, UR9 ;  /* 0x00000009ff687e24 */ /* 0x000fe2000f8e00ff */
[----:B------:R-:W-:Y:S01]  /*17a0*/  SHF.R.S32.HI R11, RZ, 0x1f, R10 ;  /* 0x0000001fff0b7819 */ /* 0x000fe2000001140a */
[----:B------:R-:W-:Y:S01]  /*17b0*/  VIADD R18, R18, UR11 ;  /* 0x0000000b12127c36 */ /* 0x000fe20008000000 */
[----:B------:R-:W-:Y:S01]  /*17c0*/  SHF.R.S32.HI R12, RZ, 0x3, R12 ;  /* 0x00000003ff0c7819 */ /* 0x000fe2000001140c */
[----:B------:R-:W-:-:S02]  /*17d0*/  ULEA UR16, UR16, UR23, 0x3 ;  /* 0x0000001710107291 */ /* 0x000fc4000f8e183f */
[----:B------:R-:W-:Y:S02]  /*17e0*/  ULOP3.LUT UR27, UR8, 0x8, URZ, 0x3c, !UPT ;  /* 0x00000008081b7892 */ /* 0x000fe4000f8e3c3f */
[----:B------:R-:W-:Y:S02]  /*17f0*/  ULOP3.LUT UR17, UR8, 0x18, URZ, 0x3c, !UPT ;  /* 0x0000001808117892 */ /* 0x000fe4000f8e3c3f */
[----:B------:R-:W-:Y:S02]  /*1800*/  UIADD3.X UR29, URZ, UR7, URZ, UP1, !UPT ;  /* 0x000000073f1d7290 */ /* 0x000fe40008ffe43f */
[----:B------:R-:W-:-:S12]  /*1810*/  UIADD3.X UR28, URZ, UR13, URZ, UP2, !UPT ;  /* 0x0000000d3f1c7290 */ /* 0x000fd800097fe43f */
.L_x_161:
[----:B------:R-:W-:Y:S01]  /*1820*/  SHF.L.U32 R24, R104, 0x1f, RZ ;  /* 0x0000001f68187819 */ /* 0x000fe200000006ff */
[----:B------:R-:W-:Y:S01]  /*1830*/  IMAD.MOV.U32 R87, RZ, RZ, RZ ;  /* 0x000000ffff577224 */ /* 0x000fe200078e00ff */
[----:B------:R-:W-:Y:S02]  /*1840*/  ISETP.GE.AND P1, PT, R23, 0x1, PT ;  /* 0x000000011700780c */ /* 0x000fe40003f26270 */
[----:B------:R-:W0:Y:S02]  /*1850*/  SYNCS.PHASECHK.TRANS64.TRYWAIT P0, [UR16+-0x8], R24 ;  /* 0xfffff818ff0075a7 */ /* 0x000e240008000150 */
[----:B0-2345:R-:W-:Y:S09]  /*1860*/  @!P0 BRA `(.L_x_19) ;  /* 0x0000006800a08947 */ /* 0x03dff20003800000 */
.L_x_184:
[----:B0-----:R-:W-:Y:S02]  /*1870*/  CS2R R24, SRZ ;  /* 0x0000000000187805 */ /* 0x001fe4000001ff00 */
[----:B------:R-:W-:Y:S02]  /*1880*/  CS2R R26, SRZ ;  /* 0x00000000001a7805 */ /* 0x000fe4000001ff00 */
[----:B------:R-:W-:Y:S02]  /*1890*/  CS2R R28, SRZ ;  /* 0x00000000001c7805 */ /* 0x000fe4000001ff00 */
[----:B------:R-:W-:Y:S02]  /*18a0*/  CS2R R30, SRZ ;  /* 0x00000000001e7805 */ /* 0x000fe4000001ff00 */
[----:B------:R-:W-:Y:S02]  /*18b0*/  CS2R R32, SRZ ;  /* 0x0000000000207805 */ /* 0x000fe4000001ff00 */
[----:B------:R-:W-:-:S02]  /*18c0*/  CS2R R34, SRZ ;  /* 0x0000000000227805 */ /* 0x000fc4000001ff00 */
[----:B------:R-:W-:Y:S02]  /*18d0*/  CS2R R36, SRZ ;  /* 0x0000000000247805 */ /* 0x000fe4000001ff00 */
        /* <DEDUP_REMOVED lines=23> */
[----:B------:R-:W-:Y:S01]  /*1a50*/  CS2R R84, SRZ ;  /* 0x0000000000547805 */ /* 0x000fe2000001ff00 */
[----:B------:R-:W-:Y:S01]  /*1a60*/  IMAD.MOV.U32 R86, RZ, RZ, RZ ;  /* 0x000000ffff567224 */ /* 0x000fe200078e00ff */
[----:B------:R-:W-:Y:S06]  /*1a70*/  @!P1 BRA `(.L_x_20) ;  /* 0x0000000400249947 */ /* 0x000fec0003800000 */
[----:B------:R-:W-:Y:S01]  /*1a80*/  IMAD.MOV.U32 R90, RZ, RZ, R23 ;  /* 0x000000ffff5a7224 */ /* 0x000fe200078e0017 */
[----:B------:R-:W-:Y:S01]  /*1a90*/  UPLOP3.LUT UP0, UPT, UPT, UPT, UPT, 0x40, 0x0 ;  /* 0x000000000000789c */ /* 0x000fe20003f0e870 */
[----:B------:R-:W-:Y:S01]  /*1aa0*/  IMAD.U32 R96, RZ, RZ, UR4 ;  /* 0x00000004ff607e24 */ /* 0x000fe2000f8e00ff */
[----:B------:R-:W-:Y:S01]  /*1ab0*/  UMOV UR18, UR5 ;  /* 0x0000000500127c82 */ /* 0x000fe20008000000 */
[----:B------:R-:W-:-:S08]  /*1ac0*/  IMAD.U32 R91, RZ, RZ, UR5 ;  /* 0x00000005ff5b7e24 */ /* 0x000fd0000f8e00ff */
.L_x_27:
[----:B------:R-:W-:-:S13]  /*1ad0*/  ISETP.NE.AND P1, PT, R105, 0x3, PT ;  /* 0x000000036900780c */ /* 0x000fda0003f25270 */
[----:B------:R-:W-:Y:S05]  /*1ae0*/  @!P1 BRA `(.L_x_21) ;  /* 0x0000000000049947 */ /* 0x000fea0003800000 */
[----:B------:R-:W-:Y:S01]  /*1af0*/  BPT.TRAP 0x1 ;  /* 0x000000040000795c */ /* 0x000fe20000300000 */
.L_x_21:
[----:B------:R-:W-:Y:S01]  /*1b00*/  ULEA UR8, UR18, UR14, 0x3 ;  /* 0x0000000e12087291 */ /* 0x000fe2000f8e183f */
[----:B------:R-:W-:-:S08]  /*1b10*/  SHF.L.U32 R93, R96, 0x1f, RZ ;  /* 0x0000001f605d7819 */ /* 0x000fd000000006ff */
[----:B------:R0:W1:Y:S01]  /*1b20*/  SYNCS.PHASECHK.TRANS64.TRYWAIT P0, [UR8], R93 ;  /* 0x0000005dff0075a7 */ /* 0x0000620008000148 */
[----:B------:R-:W-:Y:S05]  /*1b30*/  @!P1 BRA `(.L_x_22) ;  /* 0x0000000000049947 */ /* 0x000fea0003800000 */
[----:B------:R-:W-:Y:S01]  /*1b40*/  BPT.TRAP 0x1 ;  /* 0x000000040000795c */ /* 0x000fe20000300000 */
.L_x_22:
[----:B------:R-:W-:-:S04]  /*1b50*/  IMAD.U32 R95, RZ, RZ, UR18 ;  /* 0x00000012ff5f7e24 */ /* 0x000fc8000f8e00ff */
[----:B------:R-:W-:Y:S01]  /*1b60*/  IMAD R92, R95, 0x400, R12 ;  /* 0x000004005f5c7824 */ /* 0x000fe200078e020c */
[----:B-1----:R-:W-:Y:S06]  /*1b70*/  @P0 BRA `(.L_x_23) ;  /* 0x0000000000080947 */ /* 0x002fec0003800000 */
[----:B------:R-:W1:Y:S02]  /*1b80*/  SYNCS.PHASECHK.TRANS64.TRYWAIT P0, [UR8], R93 ;  /* 0x0000005dff0075a7 */ /* 0x000e640008000148 */
[----:B-1----:R-:W-:Y:S05]  /*1b90*/  @!P0 BRA `(.L_x_24) ;  /* 0x0000006400ec8947 */ /* 0x002fea0003800000 */
.L_x_23:
[----:B01----:R-:W0:Y:S01]  /*1ba0*/  LDS.128 R92, [R92+UR14+0x32180] ;  /* 0x0321800e5c5c7984 */ /* 0x003e220008000c00 */
[----:B------:R-:W-:Y:S02]  /*1bb0*/  UIADD3 UR8, UR14, 0x180, URZ ;  /* 0x000001800e087890 */ /* 0x000fe4000fffe03f */
[----:B------:R-:W-:Y:S02]  /*1bc0*/  UIADD3 UR9, UR14, 0xa180, URZ ;  /* 0x0000a1800e097890 */ /* 0x000fe4000fffe03f */
[----:B------:R-:W-:Y:S02]  /*1bd0*/  USHF.R.U32.HI UR8, URZ, 0x4, UR8 ;  /* 0x000000043f087899 */ /* 0x000fe40008011608 */
[----:B------:R-:W-:Y:S02]  /*1be0*/  USHF.R.U32.HI UR9, URZ, 0x4, UR9 ;  /* 0x000000043f097899 */ /* 0x000fe40008011609 */
[----:B------:R-:W-:Y:S02]  /*1bf0*/  ULOP3.LUT UR8, UR8, 0x3fff, URZ, 0xc0, !UPT ;  /* 0x00003fff08087892 */ /* 0x000fe4000f8ec03f */
[----:B------:R-:W-:-:S02]  /*1c00*/  ULOP3.LUT UR9, UR9, 0x3fff, URZ, 0xc0, !UPT ;  /* 0x00003fff09097892 */ /* 0x000fc4000f8ec03f */
[----:B------:R-:W-:Y:S02]  /*1c10*/  ULOP3.LUT UR8, UR8, 0x10000, URZ, 0xfc, !UPT ;  /* 0x0001000008087892 */ /* 0x000fe4000f8efc3f */
[----:B------:R-:W-:Y:S02]  /*1c20*/  ULOP3.LUT UR9, UR9, 0x10000, URZ, 0xfc, !UPT ;  /* 0x0001000009097892 */ /* 0x000fe4000f8efc3f */
[----:B------:R-:W-:Y:S02]  /*1c30*/  ULEA UR19, UR18, UR8, 0x9 ;  /* 0x0000000812137291 */ /* 0x000fe4000f8e483f */
[----:B------:R-:W-:Y:S01]  /*1c40*/  ULEA UR22, UR18, UR9, 0xb ;  /* 0x0000000912167291 */ /* 0x000fe2000f8e583f */
[----:B------:R-:W-:Y:S02]  /*1c50*/  UMOV UR11, 0x40000040 ;  /* 0x40000040000b7882 */ /* 0x000fe40000000000 */
[----:B------:R-:W-:Y:S02]  /*1c60*/  UMOV UR9, 0x40000040 ;  /* 0x4000004000097882 */ /* 0x000fe40000000000 */
[----:B------:R-:W-:-:S02]  /*1c70*/  UMOV UR8, UR19 ;  /* 0x0000001300087c82 */ /* 0x000fc40008000000 */
[----:B------:R-:W-:Y:S01]  /*1c80*/  UMOV UR10, UR22 ;  /* 0x00000016000a7c82 */ /* 0x000fe20008000000 */
[----:B0-----:R-:W-:-:S06]  /*1c90*/  WARPGROUP.ARRIVE ;  /* 0x00000000000079c5 */ /* 0x001fcc0000000000 */
[----:B------:R-:W-:Y:S01]  /*1ca0*/  HGMMA.SP.64x128x32.F32.BF16 R24, gdesc[UR8], R24, UP0, R92, 0x0 ;  /* 0x09e05c00081879f0 */ /* 0x000fe2000bf01a18 */
[----:B------:R-:W-:Y:S02]  /*1cb0*/  UIADD3 UR8, UR19, 0x2, URZ ;  /* 0x0000000213087890 */ /* 0x000fe4000fffe03f */
[----:B------:R-:W-:Y:S01]  /*1cc0*/  UIADD3 UR10, UR22, 0x4, URZ ;  /* 0x00000004160a7890 */ /* 0x000fe2000fffe03f */
[----:B------:R-:W-:Y:S01]  /*1cd0*/  UMOV UR9, 0x40000040 ;  /* 0x4000004000097882 */ /* 0x000fe20000000000 */
[----:B------:R-:W-:-:S11]  /*1ce0*/  UMOV UR11, 0x40000040 ;  /* 0x40000040000b7882 */ /* 0x000fd60000000000 */
[----:B------:R-:W-:Y:S01]  /*1cf0*/  HGMMA.SP.64x128x32.F32.BF16 R24, gdesc[UR8], R24, R93, 0x0 ;  /* 0x09e05d00081879f0 */ /* 0x000fe20008701a18 */
        /* <DEDUP_REMOVED lines=9> */
[----:B------:R-:W-:Y:S03]  /*1d90*/  HGMMA.SP.64x128x32.F32.BF16 R24, gdesc[UR8], R24, R95, 0x0, gsb0 ;  /* 0x09e05f00081879f0 */ /* 0x000fe60008001a18 */
[----:B------:R-:W-:Y:S02]  /*1da0*/  WARPGROUP.DEPBAR.LE gsb0, 0x0 ;  /* 0x00008000000079c5 */ /* 0x000fe40000010000 */
[----:B------:R-:W-:Y:S05]  /*1db0*/  @!P1 BRA `(.L_x_25) ;  /* 0x0000000000049947 */ /* 0x000fea0003800000 */
[----:B------:R-:W-:Y:S01]  /*1dc0*/  BPT.TRAP 0x1 ;  /* 0x000000040000795c */ /* 0x000fe20000300000 */
.L_x_25:
[----:B------:R-:W-:-:S13]  /*1dd0*/  LOP3.LUT P0, RZ, R13, R22, RZ, 0xc0, !PT ;  /* 0x000000160dff7212 */ /* 0x000fda000780c0ff */
[----:B------:R-:W-:-:S05]  /*1de0*/  @P0 LEA R92, R91, UR14, 0x3 ;  /* 0x0000000e5b5c0c11 */ /* 0x000fca000f8e18ff */
[----:B------:R-:W-:-:S05]  /*1df0*/  @P0 VIADD R92, R92, 0x28 ;  /* 0x000000285c5c0836 */ /* 0x000fca0000000000 */
[----:B------:R-:W-:-:S04]  /*1e00*/  @P0 PRMT R92, R7, 0x654, R92 ;  /* 0x00000654075c0816 */ /* 0x000fc8000000005c */
[----:B------:R0:W-:Y:S01]  /*1e10*/  @P0 SYNCS.ARRIVE.TRANS64.RED.A1T0 RZ, [R92+URZ], RZ ;  /* 0x000000ff5cff09a7 */ /* 0x0001e2000810043f */
[----:B------:R-:W-:-:S13]  /*1e20*/  ISETP.GT.U32.AND P0, PT, R6, 0x1, PT ;  /* 0x000000010600780c */ /* 0x000fda0003f04070 */
[----:B0-----:R-:W-:Y:S05]  /*1e30*/  @P0 BRA `(.L_x_26) ;  /* 0x0000000000040947 */ /* 0x001fea0003800000 */
[----:B------:R-:W-:Y:S01]  /*1e40*/  BPT.TRAP 0x1 ;  /* 0x000000040000795c */ /* 0x000fe20000300000 */
.L_x_26:
[----:B------:R-:W-:Y:S01]  /*1e50*/  UIADD3 UR18, UR18, 0x1, URZ ;  /* 0x0000000112127890 */ /* 0x000fe2000fffe03f */
[C---:B------:R-:W-:Y:S01]  /*1e60*/  ISETP.GT.AND P1, PT, R90.reuse, 0x1, PT ;  /* 0x000000015a00780c */ /* 0x040fe20003f24270 */
[----:B------:R-:W-:Y:S02]  /*1e70*/  VIADD R91, R91, 0x1 ;  /* 0x000000015b5b7836 */ /* 0x000fe40000000000 */
[----:B------:R-:W-:Y:S01]  /*1e80*/  UISETP.NE.AND UP0, UPT, UR18, 0x5, UPT ;  /* 0x000000051200788c */ /* 0x000fe2000bf05270 */
[----:B------:R-:W-:Y:S02]  /*1e90*/  VIADD R90, R90, 0xffffffff ;  /* 0xffffffff5a5a7836 */ /* 0x000fe40000000000 */
[C---:B------:R-:W-:Y:S01]  /*1ea0*/  ISETP.NE.AND P0, PT, R91.reuse, 0x5, PT ;  /* 0x000000055b00780c */ /* 0x040fe20003f05270 */
[----:B------:R-:W-:Y:S02]  /*1eb0*/  USEL UR8, URZ, 0x1, UP0 ;  /* 0x000000013f087887 */ /* 0x000fe40008000000 */
[----:B------:R-:W-:Y:S01]  /*1ec0*/  USEL UR18, UR18, URZ, UP0 ;  /* 0x0000003f12127287 */ /* 0x000fe20008000000 */
[----:B------:R-:W-:Y:S01]  /*1ed0*/  SEL R91, R91, RZ, P0 ;  /* 0x000000ff5b5b7207 */ /* 0x000fe20000000000 */
[----:B------:R-:W-:-:S02]  /*1ee0*/  UPLOP3.LUT UP0, UPT, UPT, UPT, UPT, 0x80, 0x0 ;  /* 0x000000000000789c */ /* 0x000fc40003f0f070 */
[----:B------:R-:W-:Y:S01]  /*1ef0*/  LOP3.LUT R96, R96, UR8, RZ, 0x3c, !PT ;  /* 0x0000000860607c12 */ /* 0x000fe2000f8e3cff */
[----:B------:R-:W-:Y:S08]  /*1f00*/  @P1 BRA `(.L_x_27) ;  /* 0xfffffff800f01947 */ /* 0x000ff0000383ffff */
.L_x_20:
[----:B------:R-:W-:Y:S01]  /*1f10*/  IMAD.U32 R91, RZ, RZ, UR27 ;  /* 0x0000001bff5b7e24 */ /* 0x000fe2000f8e00ff */
[----:B------:R-:W-:Y:S01]  /*1f20*/  SHF.L.U32 R90, R104, 0x1f, RZ ;  /* 0x0000001f685a7819 */ /* 0x000fe200000006ff */
[----:B------:R-:W-:Y:S01]  /*1f30*/  UIADD3 UR5, UR5, UR24, URZ ;  /* 0x0000001805057290 */ /* 0x000fe2000fffe03f */
[----:B------:R-:W-:Y:S01]  /*1f40*/  SHF.R.S32.HI R94, RZ, 0x1f, R0 ;  /* 0x0000001fff5e7819 */ /* 0x000fe20000011400 */
[----:B------:R0:W-:Y:S01]  /*1f50*/  SYNCS.ARRIVE.TRANS64.A1T0 RZ, [R91+UR23], RZ ;  /* 0x000000ff5bff79a7 */ /* 0x0001e20008100017 */
[----:B------:R-:W-:Y:S02]  /*1f60*/  WARPGROUP.DEPBAR.LE gsb0, 0x0 ;  /* 0x00008000000079c5 */ /* 0x000fe40000010000 */
[----:B------:R-:W-:Y:S02]  /*1f70*/  UISETP.GE.U32.AND UP1, UPT, UR24, 0x5, UPT ;  /* 0x000000051800788c */ /* 0x000fe4000bf26070 */
[----:B------:R-:W-:Y:S01]  /*1f80*/  UISETP.GT.U32.AND UP0, UPT, UR5, 0x4, UPT ;  /* 0x000000040500788c */ /* 0x000fe2000bf04070 */
[----:B------:R-:W1:Y:S03]  /*1f90*/  SYNCS.PHASECHK.TRANS64.TRYWAIT P0, [UR16+0x8], R90 ;  /* 0x0000085aff0075a7 */ /* 0x000e660008000150 */
[----:B------:R-:W-:-:S04]  /*1fa0*/  UISETP.LT.U32.AND UP0, UPT, UR24, 0x5, UP0 ;  /* 0x000000051800788c */ /* 0x000fc80008701070 */
[----:B------:R-:W-:Y:S02]  /*1fb0*/  USEL UR10, URZ, 0x1, !UP0 ;  /* 0x000000013f0a7887 */ /* 0x000fe4000c000000 */
[----:B------:R-:W-:Y:S02]  /*1fc0*/  @UP1 UIMAD.WIDE.U32 UR8, UR5, -0x33333333, URZ ;  /* 0xcccccccd050818a5 */ /* 0x000fe4000f8e003f */
[----:B------:R-:W-:Y:S02]  /*1fd0*/  ULOP3.LUT UR4, UR4, UR10, URZ, 0x3c, !UPT ;  /* 0x0000000a04047292 */ /* 0x000fe4000f8e3c3f */
[----:B------:R-:W-:-:S04]  /*1fe0*/  @UP1 USHF.R.U32.HI UR8, URZ, 0x2, UR9 ;  /* 0x000000023f081899 */ /* 0x000fc80008011609 */
[----:B------:R-:W-:Y:S01]  /*1ff0*/  @UP1 ULOP3.LUT UR4, UR4, 0x1, UR8, 0x78, !UPT ;  /* 0x0000000104041892 */ /* 0x000fe2000f8e7808 */
[----:B01----:R-:W-:Y:S11]  /*2000*/  @!P0 BRA `(.L_x_28) ;  /* 0x0000006000e88947 */ /* 0x003ff60003800000 */
.L_x_185:
[----:B------:R-:W-:Y:S01]  /*2010*/  ULDC.64 UR8, c[0x0][0x6d0] ;  /* 0x0001b40000087ab9 */ /* 0x000fe20000000a00 */
[----:B------:R-:W-:Y:S02]  /*2020*/  IMAD.SHL.U32 R100, R5, 0x40, RZ ;  /* 0x0000004005647824 */ /* 0x000fe400078e00ff */
[----:B------:R-:W-:Y:S02]  /*2030*/  IMAD R93, R94, UR8, RZ ;  /* 0x000000085e5d7c24 */ /* 0x000fe4000f8e02ff */
[----:B0-----:R-:W-:Y:S01]  /*2040*/  IMAD.WIDE.U32 R90, R0, UR8, R10 ;  /* 0x00000008005a7c25 */ /* 0x001fe2000f8e000a */
[----:B------:R-:W-:Y:S01]  /*2050*/  ULDC UR8, c[0x0][0x284] ;  /* 0x0000a10000087ab9 */ /* 0x000fe20000000800 */
[----:B------:R-:W-:Y:S02]  /*2060*/  SHF.R.S32.HI R101, RZ, 0x1f, R100 ;  /* 0x0000001fff657819 */ /* 0x000fe40000011464 */
[----:B------:R-:W-:Y:S01]  /*2070*/  IMAD.SHL.U32 R92, R4, 0x80, RZ ;  /* 0x00000080045c7824 */ /* 0x000fe200078e00ff */
[----:B------:R-:W-:Y:S01]  /*2080*/  ISETP.GE.AND P0, PT, R100, UR8, PT ;  /* 0x0000000864007c0c */ /* 0x000fe2000bf06270 */
[----:B------:R-:W-:Y:S01]  /*2090*/  ULDC UR8, c[0x0][0x288] ;  /* 0x0000a20000087ab9 */ /* 0x000fe20000000800 */
[----:B------:R-:W-:Y:S01]  /*20a0*/  IMAD R93, R0, UR9, R93 ;  /* 0x00000009005d7c24 */ /* 0x000fe2000f8e025d */
[----:B------:R-:W-:-:S02]  /*20b0*/  IADD3 R90, P1, R100, R90, RZ ;  /* 0x0000005a645a7210 */ /* 0x000fc40007f3e0ff */
[----:B------:R-:W-:Y:S02]  /*20c0*/  ISETP.GE.OR P0, PT, R92, UR8, P0 ;  /* 0x000000085c007c0c */ /* 0x000fe40008706670 */
[----:B------:R-:W-:-:S11]  /*20d0*/  IADD3.X R91, R101, R91, R93, P1, !PT ;  /* 0x0000005b655b7210 */ /* 0x000fd60000ffe45d */
[----:B------:R-:W-:Y:S05]  /*20e0*/  @P0 BRA `(.L_x_29) ;  /* 0x0000004800740947 */ /* 0x000fea0003800000 */
[----:B------:R-:W0:Y:S01]  /*20f0*/  LDC.64 R114, c[0x0][0x6c8] ;  /* 0x0001b200ff727b82 */ /* 0x000e220000000a00 */
[----:B---3-5:R-:W-:Y:S01]  /*2100*/  FSETP.NEU.AND P1, PT, R15, RZ, PT ;  /* 0x000000ff0f00720b */ /* 0x028fe20003f2d000 */
[----:B------:R-:W-:Y:S01]  /*2110*/  IMAD.WIDE R106, R4, 0x80, R16 ;  /* 0x00000080046a7825 */ /* 0x000fe200078e0210 */
[----:B------:R-:W-:Y:S03]  /*2120*/  BSSY B0, `(.L_x_29) ;  /* 0x0000499000007945 */ /* 0x000fe60003800000 */
[----:B------:R-:W-:Y:S02]  /*2130*/  IMAD.IADD R5, R19, 0x1, -R92 ;  /* 0x0000000113057824 */ /* 0x000fe400078e0a5c */
[----:B------:R-:W-:-:S03]  /*2140*/  IMAD.IADD R4, R18, 0x1, -R100 ;  /* 0x0000000112047824 */ /* 0x000fc600078e0a64 */
[----:B------:R-:W-:-:S04]  /*2150*/  ISETP.GT.AND P0, PT, R5, RZ, PT ;  /* 0x000000ff0500720c */ /* 0x000fc80003f04270 */
[----:B------:R-:W-:Y:S01]  /*2160*/  ISETP.GT.AND P2, PT, R4, RZ, P0 ;  /* 0x000000ff0400720c */ /* 0x000fe20000744270 */
[-C--:B0-----:R-:W-:Y:S02]  /*2170*/  IMAD R92, R107, R114.reuse, RZ ;  /* 0x000000726b5c7224 */ /* 0x081fe400078e02ff */
[----:B------:R-:W-:-:S04]  /*2180*/  IMAD.WIDE.U32 R96, R106, R114, R90 ;  /* 0x000000726a607225 */ /* 0x000fc800078e005a */
[----:B------:R-:W-:-:S04]  /*2190*/  IMAD R91, R106, R115, R92 ;  /* 0x000000736a5b7224 */ /* 0x000fc800078e025c */
[----:B------:R-:W-:Y:S01]  /*21a0*/  IMAD.IADD R113, R97, 0x1, R91 ;  /* 0x0000000161717824 */ /* 0x000fe200078e025b */
[----:B------:R-:W-:Y:S06]  /*21b0*/  @!P1 BRA `(.L_x_30) ;  /* 0x0000003000d09947 */ /* 0x000fec0003800000 */
[----:B------:R-:W-:Y:S01]  /*21c0*/  ULDC.64 UR8, c[0x0][0x6b8] ;  /* 0x0001ae0000087ab9 */ /* 0x000fe20000000a00 */
[----:B------:R-:W-:Y:S01]  /*21d0*/  ULDC.64 UR30, c[0x0][0x6b0] ;  /* 0x0001ac00001e7ab9 */ /* 0x000fe20000000a00 */
[----:B------:R-:W-:Y:S01]  /*21e0*/  IMAD.WIDE.U32 R90, R0, UR8, R10 ;  /* 0x00000008005a7c25 */ /* 0x000fe2000f8e000a */
[----:B------:R-:W-:Y:S01]  /*21f0*/  ULDC.64 UR10, c[0x0][0x6a8] ;  /* 0x0001aa00000a7ab9 */ /* 0x000fe20000000a00 */
[----:B------:R-:W0:Y:S01]  /*2200*/  LDC.64 R102, c[0x0][0x6b0] ;  /* 0x0001ac00ff667b82 */ /* 0x000e220000000a00 */
[----:B------:R-:W-:Y:S01]  /*2210*/  ULDC.64 UR18, c[0x0][0x6c0] ;  /* 0x0001b00000127ab9 */ /* 0x000fe20000000a00 */
[----:B------:R-:W-:Y:S01]  /*2220*/  IMAD R93, R94, UR8, RZ ;  /* 0x000000085e5d7c24 */ /* 0x000fe2000f8e02ff */
[----:B------:R-:W-:Y:S01]  /*2230*/  IADD3 R92, P1, R100, R90, RZ ;  /* 0x0000005a645c7210 */ /* 0x000fe20007f3e0ff */
[----:B------:R-:W-:Y:S02]  /*2240*/  IMAD R95, R107, UR30, RZ ;  /* 0x0000001e6b5f7c24 */ /* 0x000fe4000f8e02ff */
[----:B------:R-:W-:-:S02]  /*2250*/  IMAD R109, R0, UR9, R93 ;  /* 0x00000009006d7c24 */ /* 0x000fc4000f8e025d */
[----:B------:R-:W-:-:S03]  /*2260*/  IMAD R111, R106, UR31, R95 ;  /* 0x0000001f6a6f7c24 */ /* 0x000fc6000f8e025f */
[----:B------:R-:W-:-:S03]  /*2270*/  IADD3.X R93, R101, R91, R109, P1, !PT ;  /* 0x0000005b655d7210 */ /* 0x000fc60000ffe46d */
[----:B------:R-:W-:-:S04]  /*2280*/  IMAD.WIDE.U32 R90, R106, UR30, R92 ;  /* 0x0000001e6a5a7c25 */ /* 0x000fc8000f8e005c */
[----:B------:R-:W-:Y:S01]  /*2290*/  IMAD.IADD R91, R91, 0x1, R111 ;  /* 0x000000015b5b7824 */ /* 0x000fe200078e026f */
[----:B------:R-:W-:-:S04]  /*22a0*/  LEA R94, P1, R90, UR10, 0x2 ;  /* 0x0000000a5a5e7c11 */ /* 0x000fc8000f8210ff */
[----:B------:R-:W-:-:S05]  /*22b0*/  LEA.HI.X R95, R90, UR11, R91, 0x2, P1 ;  /* 0x0000000b5a5f7c11 */ /* 0x000fca00088f145b */
[----:B------:R-:W2:Y:S01]  /*22c0*/  @P2 LDG.E.LTC128B R108, desc[UR20][R94.64] ;  /* 0x000000145e6c2981 */ /* 0x000ea2000c1e1920 */
[----:B------:R-:W-:Y:S01]  /*22d0*/  LEA R90, P1, R96, UR18, 0x2 ;  /* 0x00000012605a7c11 */ /* 0x000fe2000f8210ff */
[----:B------:R-:W-:Y:S01]  /*22e0*/  IMAD.WIDE.U32 R98, R106, UR30, R100 ;  /* 0x0000001e6a627c25 */ /* 0x000fe2000f8e0064 */
[----:B------:R-:W-:Y:S02]  /*22f0*/  BSSY B1, `(.L_x_31) ;  /* 0x0000017000017945 */ /* 0x000fe40003800000 */
[----:B------:R-:W-:Y:S01]  /*2300*/  LEA.HI.X R91, R96, UR19, R113, 0x2, P1 ;  /* 0x00000013605b7c11 */ /* 0x000fe200088f1471 */
[----:B0-----:R-:W-:Y:S01]  /*2310*/  IMAD.WIDE.U32 R102, R106, UR30, R102 ;  /* 0x0000001e6a667c25 */ /* 0x001fe2000f8e0066 */
[----:B------:R-:W-:Y:S02]  /*2320*/  LEA R96, P1, R114, R90, 0x2 ;  /* 0x0000005a72607211 */ /* 0x000fe400078210ff */
[----:B------:R-:W-:Y:S02]  /*2330*/  IADD3 R98, P3, R10, R98, RZ ;  /* 0x000000620a627210 */ /* 0x000fe40007f7e0ff */
[----:B------:R-:W-:-:S02]  /*2340*/  LEA.HI.X R97, R114, R91, R115, 0x2, P1 ;  /* 0x0000005b72617211 */ /* 0x000fc400008f1473 */
[----:B------:R-:W-:Y:S02]  /*2350*/  ISETP.GT.AND P1, PT, R5, 0x1, PT ;  /* 0x000000010500780c */ /* 0x000fe40003f24270 */
[----:B------:R-:W-:Y:S01]  /*2360*/  IADD3.X R99, R11, R111, R99, P3, !PT ;  /* 0x0000006f0b637210 */ /* 0x000fe20001ffe463 */
[----:B------:R-:W-:Y:S01]  /*2370*/  IMAD.IADD R111, R111, 0x1, R103 ;  /* 0x000000016f6f7824 */ /* 0x000fe200078e0267 */
[----:B------:R-:W-:Y:S01]  /*2380*/  IADD3 R100, P3, P5, R10, R102, R100 ;  /* 0x000000660a647210 */ /* 0x000fe20007d7e064 */
[----:B------:R-:W-:-:S03]  /*2390*/  IMAD.WIDE.U32 R98, R0, UR8, R98 ;  /* 0x0000000800627c25 */ /* 0x000fc6000f8e0062 */
[----:B------:R-:W-:Y:S01]  /*23a0*/  IADD3.X R101, R11, R111, R101, P3, P5 ;  /* 0x0000006f0b657210 */ /* 0x000fe20001fea465 */
[----:B------:R-:W-:Y:S02]  /*23b0*/  IMAD.IADD R103, R109, 0x1, R99 ;  /* 0x000000016d677824 */ /* 0x000fe400078e0263 */
[----:B--2---:R-:W-:-:S04]  /*23c0*/  FMUL R107, R108, R15 ;  /* 0x0000000f6c6b7220 */ /* 0x004fc80000400000 */
[----:B------:R-:W-:Y:S01]  /*23d0*/  FFMA R107, R24, R14, R107 ;  /* 0x0000000e186b7223 */ /* 0x000fe2000000006b */
[----:B------:R-:W-:-:S04]  /*23e0*/  IADD3 R24, P6, R92, R102, RZ ;  /* 0x000000665c187210 */ /* 0x000fc80007fde0ff */
[----:B------:R0:W-:Y:S01]  /*23f0*/  @P2 STG.E desc[UR20][R90.64], R107 ;  /* 0x0000006b5a002986 */ /* 0x0001e2000c101914 */
[----:B------:R-:W-:Y:S01]  /*2400*/  ISETP.GT.AND P2, PT, R4, RZ, P1 ;  /* 0x000000ff0400720c */ /* 0x000fe20000f44270 */
[----:B------:R-:W-:Y:S01]  /*2410*/  IMAD.X R93, R111, 0x1, R93, P6 ;  /* 0x000000016f5d7824 */ /* 0x000fe200030e065d */
[----:B------:R-:W-:-:S04]  /*2420*/  LEA R92, P6, R24, UR10, 0x2 ;  /* 0x0000000a185c7c11 */ /* 0x000fc8000f8c10ff */
[----:B------:R-:W-:-:S07]  /*2430*/  LEA.HI.X R93, R24, UR11, R93, 0x2, P6 ;  /* 0x0000000b185d7c11 */ /* 0x000fce000b0f145d */
[----:B0-----:R-:W-:Y:S05]  /*2440*/  @!P2 BRA `(.L_x_32) ;  /* 0x000000000004a947 */ /* 0x001fea0003800000 */
[----:B------:R0:W5:Y:S02]  /*2450*/  LDG.E.LTC128B R108, desc[UR20][R92.64] ;  /* 0x000000145c6c7981 */ /* 0x000164000c1e1920 */
.L_x_32:
[----:B------:R-:W-:Y:S05]  /*2460*/  BSYNC B1 ;  /* 0x0000000000017941 */ /* 0x000fea0003800000 */
.L_x_31:
[----:B-----5:R-:W-:Y:S01]  /*2470*/  FMUL R102, R108, R15 ;  /* 0x0000000f6c667220 */ /* 0x020fe20000400000 */
[----:B------:R-:W-:Y:S01]  /*2480*/  ISETP.GT.AND P3, PT, R4, 0x8, P0 ;  /* 0x000000080400780c */ /* 0x000fe20000764270 */
[----:B------:R-:W-:Y:S01]  /*2490*/  BSSY B1, `(.L_x_33) ;  /* 0x0000009000017945 */ /* 0x000fe20003800000 */
[C---:B------:R-:W-:Y:S01]  /*24a0*/  LEA R24, P5, R98.reuse, UR10, 0x2 ;  /* 0x0000000a62187c11 */ /* 0x040fe2000f8a10ff */
[----:B------:R-:W-:Y:S01]  /*24b0*/  FFMA R107, R25, R14, R102 ;  /* 0x0000000e196b7223 */ /* 0x000fe20000000066 */
[----:B------:R-:W-:Y:S02]  /*24c0*/  ISETP.GT.AND P0, PT, R5, 0x8, PT ;  /* 0x000000080500780c */ /* 0x000fe40003f04270 */
[----:B------:R-:W-:Y:S01]  /*24d0*/  LEA.HI.X R25, R98, UR11, R103, 0x2, P5 ;  /* 0x0000000b62197c11 */ /* 0x000fe2000a8f1467 */
[----:B------:R-:W-:Y:S01]  /*24e0*/  IMAD.WIDE.U32 R98, R0, UR8, R100 ;  /* 0x0000000800627c25 */ /* 0x000fe2000f8e0064 */
[----:B------:R1:W-:Y:S05]  /*24f0*/  @P2 STG.E desc[UR20][R96.64], R107 ;  /* 0x0000006b60002986 */ /* 0x0003ea000c101914 */
[----:B------:R-:W-:Y:S05]  /*2500*/  @!P3 BRA `(.L_x_34) ;  /* 0x000000000004b947 */ /* 0x000fea0003800000 */
[----:B------:R2:W5:Y:S02]  /*2510*/  LDG.E.LTC128B R108, desc[UR20][R24.64+0x20] ;  /* 0x00002014186c7981 */ /* 0x000564000c1e1920 */
.L_x_34:
[----:B------:R-:W-:Y:S05]  /*2520*/  BSYNC B1 ;  /* 0x0000000000017941 */ /* 0x000fea0003800000 */
.L_x_33:
[----:B--2--5:R-:W-:Y:S01]  /*2530*/  FMUL R25, R108, R15 ;  /* 0x0000000f6c197220 */ /* 0x024fe20000400000 */
[----:B------:R-:W-:Y:S01]  /*2540*/  ISETP.GT.AND P2, PT, R4, 0x8, P1 ;  /* 0x000000080400780c */ /* 0x000fe20000f44270 */
[----:B------:R-:W-:Y:S01]  /*2550*/  IMAD.IADD R99, R109, 0x1, R99 ;  /* 0x000000016d637824 */ /* 0x000fe200078e0263 */
[----:B------:R-:W-:Y:S01]  /*2560*/  LEA R24, P1, R98, UR10, 0x2 ;  /* 0x0000000a62187c11 */ /* 0x000fe2000f8210ff */
[----:B------:R-:W-:Y:S01]  /*2570*/  FFMA R101, R26, R14, R25 ;  /* 0x0000000e1a657223 */ /* 0x000fe20000000019 */
[----:B------:R-:W-:Y:S02]  /*2580*/  BSSY B1, `(.L_x_35) ;  /* 0x0000005000017945 */ /* 0x000fe40003800000 */
[----:B------:R-:W-:Y:S02]  /*2590*/  LEA.HI.X R25, R98, UR11, R99, 0x2, P1 ;  /* 0x0000000b62197c11 */ /* 0x000fe400088f1463 */
[----:B------:R2:W-:Y:S05]  /*25a0*/  @P3 STG.E desc[UR20][R90.64+0x20], R101 ;  /* 0x000020655a003986 */ /* 0x0005ea000c101914 */
[----:B------:R-:W-:Y:S05]  /*25b0*/  @!P2 BRA `(.L_x_36) ;  /* 0x000000000004a947 */ /* 0x000fea0003800000 */
[----:B------:R3:W5:Y:S02]  /*25c0*/  LDG.E.LTC128B R108, desc[UR20][R24.64+0x20] ;  /* 0x00002014186c7981 */ /* 0x000764000c1e1920 */
.L_x_36:
[----:B------:R-:W-:Y:S05]  /*25d0*/  BSYNC B1 ;  /* 0x0000000000017941 */ /* 0x000fea0003800000 */
.L_x_35:
[----:B-----5:R-:W-:Y:S01]  /*25e0*/  FMUL R0, R108, R15 ;  /* 0x0000000f6c007220 */ /* 0x020fe20000400000 */
[----:B------:R-:W-:Y:S01]  /*25f0*/  ISETP.GT.AND P3, PT, R4, RZ, P0 ;  /* 0x000000ff0400720c */ /* 0x000fe20000764270 */
[----:B------:R-:W-:Y:S01]  /*2600*/  BSSY B1, `(.L_x_37) ;  /* 0x0000009000017945 */ /* 0x000fe20003800000 */
[----:B---3--:R-:W-:Y:S01]  /*2610*/  IADD3 R24, P6, R94, UR12, RZ ;  /* 0x0000000c5e187c10 */ /* 0x008fe2000ffde0ff */
[----:B------:R-:W-:Y:S01]  /*2620*/  FFMA R27, R27, R14, R0 ;  /* 0x0000000e1b1b7223 */ /* 0x000fe20000000000 */
[----:B------:R-:W-:Y:S02]  /*2630*/  ISETP.GT.AND P1, PT, R5, 0x9, PT ;  /* 0x000000090500780c */ /* 0x000fe40003f24270 */
[----:B------:R-:W-:Y:S02]  /*2640*/  IADD3 R26, P5, R90, UR15, RZ ;  /* 0x0000000f5a1a7c10 */ /* 0x000fe4000ffbe0ff */
[----:B------:R3:W-:Y:S01]  /*2650*/  @P2 STG.E desc[UR20][R96.64+0x20], R27 ;  /* 0x0000201b60002986 */ /* 0x0007e2000c101914 */
[----:B------:R-:W-:-:S04]  /*2660*/  IADD3.X R25, R95, UR7, RZ, P6, !PT ;  /* 0x000000075f197c10 */ /* 0x000fc8000b7fe4ff */
[----:B------:R-:W-:Y:S06]  /*2670*/  @!P3 BRA `(.L_x_38) ;  /* 0x000000000004b947 */ /* 0x000fec0003800000 */
[----:B------:R4:W5:Y:S02]  /*2680*/  LDG.E.LTC128B R108, desc[UR20][R24.64] ;  /* 0x00000014186c7981 */ /* 0x000964000c1e1920 */
.L_x_38:
[----:B------:R-:W-:Y:S05]  /*2690*/  BSYNC B1 ;  /* 0x0000000000017941 */ /* 0x000fea0003800000 */
.L_x_37:
[----:B-----5:R-:W-:Y:S01]  /*26a0*/  FMUL R99, R108, R15 ;  /* 0x0000000f6c637220 */ /* 0x020fe20000400000 */
[----:B---3--:R-:W-:Y:S01]  /*26b0*/  IADD3.X R27, R91, UR13, RZ, P5, !PT ;  /* 0x0000000d5b1b7c10 */ /* 0x008fe2000affe4ff */
[----:B------:R-:W-:Y:S01]  /*26c0*/  BSSY B1, `(.L_x_39) ;  /* 0x0000009000017945 */ /* 0x000fe20003800000 */
[----:B------:R-:W-:Y:S01]  /*26d0*/  ISETP.GT.AND P2, PT, R4, RZ, P1 ;  /* 0x000000ff0400720c */ /* 0x000fe20000f44270 */
[----:B--2---:R-:W-:Y:S01]  /*26e0*/  FFMA R101, R28, R14, R99 ;  /* 0x0000000e1c657223 */ /* 0x004fe20000000063 */
[----:B------:R-:W-:Y:S02]  /*26f0*/  IADD3 R98, P6, R92, UR12, RZ ;  /* 0x0000000c5c627c10 */ /* 0x000fe4000ffde0ff */
[----:B------:R-:W-:Y:S02]  /*2700*/  IADD3 R100, P5, R96, UR15, RZ ;  /* 0x0000000f60647c10 */ /* 0x000fe4000ffbe0ff */
[----:B------:R2:W-:Y:S01]  /*2710*/  @P3 STG.E desc[UR20][R26.64], R101 ;  /* 0x000000651a003986 */ /* 0x0005e2000c101914 */
[----:B------:R-:W-:-:S06]  /*2720*/  IADD3.X R99, R93, UR7, RZ, P6, !PT ;  /* 0x000000075d637c10 */ /* 0x000fcc000b7fe4ff */
[----:B------:R-:W-:Y:S05]  /*2730*/  @!P2 BRA `(.L_x_40) ;  /* 0x000000000004a947 */ /* 0x000fea0003800000 */
[----:B------:R3:W5:Y:S02]  /*2740*/  LDG.E.LTC128B R108, desc[UR20][R98.64] ;  /* 0x00000014626c7981 */ /* 0x000764000c1e1920 */
.L_x_40:
[----:B------:R-:W-:Y:S05]  /*2750*/  BSYNC B1 ;  /* 0x0000000000017941 */ /* 0x000fea0003800000 */
.L_x_39:
[----:B-----5:R-:W-:Y:S01]  /*2760*/  FMUL R0, R108, R15 ;  /* 0x0000000f6c007220 */ /* 0x020fe20000400000 */
[----:B--2---:R-:W-:Y:S01]  /*2770*/  IADD3.X R101, R97, UR13, RZ, P5, !PT ;  /* 0x0000000d61657c10 */ /* 0x004fe2000affe4ff */
[----:B------:R-:W-:Y:S01]  /*2780*/  BSSY B1, `(.L_x_41) ;  /* 0x0000009000017945 */ /* 0x000fe20003800000 */
[----:B------:R-:W-:Y:S01]  /*2790*/  ISETP.GT.AND P0, PT, R4, 0x8, P0 ;  /* 0x000000080400780c */ /* 0x000fe20000704270 */
[----:B------:R-:W-:Y:S01]  /*27a0*/  FFMA R103, R29, R14, R0 ;  /* 0x0000000e1d677223 */ /* 0x000fe20000000000 */
[----:B------:R-:W-:Y:S02]  /*27b0*/  IADD3 R28, P3, R94, UR26, RZ ;  /* 0x0000001a5e1c7c10 */ /* 0x000fe4000ff7e0ff */
[----:B------:R-:W-:Y:S02]  /*27c0*/  IADD3 R102, P5, R90, UR25, RZ ;  /* 0x000000195a667c10 */ /* 0x000fe4000ffbe0ff */
[----:B------:R2:W-:Y:S01]  /*27d0*/  @P2 STG.E desc[UR20][R100.64], R103 ;  /* 0x0000006764002986 */ /* 0x0005e2000c101914 */
[----:B------:R-:W-:-:S06]  /*27e0*/  IADD3.X R29, R95, UR29, RZ, P3, !PT ;  /* 0x0000001d5f1d7c10 */ /* 0x000fcc0009ffe4ff */
[----:B------:R-:W-:Y:S05]  /*27f0*/  @!P0 BRA `(.L_x_42) ;  /* 0x0000000000048947 */ /* 0x000fea0003800000 */
[----:B------:R0:W5:Y:S02]  /*2800*/  LDG.E.LTC128B R108, desc[UR20][R28.64] ;  /* 0x000000141c6c7981 */ /* 0x000164000c1e1920 */
.L_x_42:
[----:B------:R-:W-:Y:S05]  /*2810*/  BSYNC B1 ;  /* 0x0000000000017941 */ /* 0x000fea0003800000 */
.L_x_41:
[----:B0----5:R-:W-:Y:S01]  /*2820*/  FMUL R29, R108, R15 ;  /* 0x0000000f6c1d7220 */ /* 0x021fe20000400000 */
[----:B--2---:R-:W-:Y:S01]  /*2830*/  IADD3.X R103, R91, UR28, RZ, P5, !PT ;  /* 0x0000001c5b677c10 */ /* 0x004fe2000affe4ff */
[----:B------:R-:W-:Y:S01]  /*2840*/  BSSY B1, `(.L_x_43) ;  /* 0x0000008000017945 */ /* 0x000fe20003800000 */
[----:B------:R-:W-:Y:S01]  /*2850*/  ISETP.GT.AND P2, PT, R4, 0x8, P1 ;  /* 0x000000080400780c */ /* 0x000fe20000f44270 */
[----:B------:R-:W-:Y:S01]  /*2860*/  FFMA R91, R30, R14, R29 ;  /* 0x0000000e1e5b7223 */ /* 0x000fe2000000001d */
[----:B------:R-:W-:-:S04]  /*2870*/  IADD3 R28, P1, R92, UR26, RZ ;  /* 0x0000001a5c1c7c10 */ /* 0x000fc8000ff3e0ff */
[----:B------:R0:W-:Y:S01]  /*2880*/  @P0 STG.E desc[UR20][R102.64], R91 ;  /* 0x0000005b66000986 */ /* 0x0001e2000c101914 */
[----:B------:R-:W-:-:S06]  /*2890*/  IADD3.X R29, R93, UR29, RZ, P1, !PT ;  /* 0x0000001d5d1d7c10 */ /* 0x000fcc0008ffe4ff */
[----:B------:R-:W-:Y:S05]  /*28a0*/  @!P2 BRA `(.L_x_44) ;  /* 0x000000000004a947 */ /* 0x000fea0003800000 */
[----:B------:R2:W5:Y:S02]  /*28b0*/  LDG.E.LTC128B R108, desc[UR20][R28.64] ;  /* 0x000000141c6c7981 */ /* 0x000564000c1e1920 */
.L_x_44:
[----:B------:R-:W-:Y:S05]  /*28c0*/  BSYNC B1 ;  /* 0x0000000000017941 */ /* 0x000fea0003800000 */
.L_x_43:
[----:B-----5:R-:W-:Y:S01]  /*28d0*/  FMUL R0, R108, R15 ;  /* 0x0000000f6c007220 */ /* 0x020fe20000400000 */
[----:B--2---:R-:W-:Y:S01]  /*28e0*/  IADD3 R28, P5, R96, UR25, RZ ;  /* 0x00000019601c7c10 */ /* 0x004fe2000ffbe0ff */
[----:B------:R-:W-:Y:S01]  /*28f0*/  BSSY B1, `(.L_x_45) ;  /* 0x000000c000017945 */ /* 0x000fe20003800000 */
[----:B------:R-:W-:Y:S01]  /*2900*/  ISETP.GT.AND P1, PT, R5, 0x10, PT ;  /* 0x000000100500780c */ /* 0x000fe20003f24270 */
[----:B0-----:R-:W-:Y:S01]  /*2910*/  FFMA R91, R31, R14, R0 ;  /* 0x0000000e1f5b7223 */ /* 0x001fe20000000000 */
[----:B------:R-:W-:Y:S02]  /*2920*/  IADD3.X R29, R97, UR28, RZ, P5, !PT ;  /* 0x0000001c611d7c10 */ /* 0x000fe4000affe4ff */
[----:B------:R-:W-:Y:S02]  /*2930*/  ISETP.GT.AND P3, PT, R4, RZ, P1 ;  /* 0x000000ff0400720c */ /* 0x000fe40000f64270 */
[----:B------:R-:W-:Y:S01]  /*2940*/  IADD3 R30, P6, R24, UR12, RZ ;  /* 0x0000000c181e7c10 */ /* 0x000fe2000ffde0ff */
[----:B------:R0:W-:Y:S01]  /*2950*/  @P2 STG.E desc[UR20][R28.64], R91 ;  /* 0x0000005b1c002986 */ /* 0x0001e2000c101914 */
[----:B------:R-:W-:-:S02]  /*2960*/  ISETP.GT.AND P0, PT, R5, 0x11, PT ;  /* 0x000000110500780c */ /* 0x000fc40003f04270 */
[----:B------:R-:W-:Y:S02]  /*2970*/  IADD3 R90, P5, R26, UR15, RZ ;  /* 0x0000000f1a5a7c10 */ /* 0x000fe4000ffbe0ff */
[----:B------:R-:W-:-:S05]  /*2980*/  IADD3.X R31, R25, UR7, RZ, P6, !PT ;  /* 0x00000007191f7c10 */ /* 0x000fca000b7fe4ff */
[----:B------:R-:W-:Y:S06]  /*2990*/  @!P3 BRA `(.L_x_46) ;  /* 0x000000000004b947 */ /* 0x000fec0003800000 */
[----:B------:R2:W5:Y:S02]  /*29a0*/  LDG.E.LTC128B R108, desc[UR20][R30.64] ;  /* 0x000000141e6c7981 */ /* 0x000564000c1e1920 */
.L_x_46:
[----:B------:R-:W-:Y:S05]  /*29b0*/  BSYNC B1 ;  /* 0x0000000000017941 */ /* 0x000fea0003800000 */
.L_x_45:
[----:B0----5:R-:W-:Y:S01]  /*29c0*/  FMUL R29, R108, R15 ;  /* 0x0000000f6c1d7220 */ /* 0x021fe20000400000 */
[----:B------:R-:W-:Y:S01]  /*29d0*/  IADD3.X R91, R27, UR13, RZ, P5, !PT ;  /* 0x0000000d1b5b7c10 */ /* 0x000fe2000affe4ff */
[----:B------:R-:W-:Y:S01]  /*29e0*/  BSSY B1, `(.L_x_47) ;  /* 0x0000009000017945 */ /* 0x000fe20003800000 */
[----:B------:R-:W-:Y:S01]  /*29f0*/  ISETP.GT.AND P2, PT, R4, RZ, P0 ;  /* 0x000000ff0400720c */ /* 0x000fe20000744270 */
[----:B------:R-:W-:Y:S01]  /*2a00*/  FFMA R93, R32, R14, R29 ;  /* 0x0000000e205d7223 */ /* 0x000fe2000000001d */
[----:B------:R-:W-:Y:S02]  /*2a10*/  IADD3 R28, P6, R98, UR12, RZ ;  /* 0x0000000c621c7c10 */ /* 0x000fe4000ffde0ff */
[----:B------:R-:W-:Y:S02]  /*2a20*/  IADD3 R92, P5, R100, UR15, RZ ;  /* 0x0000000f645c7c10 */ /* 0x000fe4000ffbe0ff */
[----:B------:R0:W-:Y:S01]  /*2a30*/  @P3 STG.E desc[UR20][R90.64], R93 ;  /* 0x0000005d5a003986 */ /* 0x0001e2000c101914 */
[----:B------:R-:W-:-:S06]  /*2a40*/  IADD3.X R29, R99, UR7, RZ, P6, !PT ;  /* 0x00000007631d7c10 */ /* 0x000fcc000b7fe4ff */
[----:B------:R-:W-:Y:S05]  /*2a50*/  @!P2 BRA `(.L_x_48) ;  /* 0x000000000004a947 */ /* 0x000fea0003800000 */
[----:B------:R0:W5:Y:S02]  /*2a60*/  LDG.E.LTC128B R108, desc[UR20][R28.64] ;  /* 0x000000141c6c7981 */ /* 0x000164000c1e1920 */
.L_x_48:
[----:B------:R-:W-:Y:S05]  /*2a70*/  BSYNC B1 ;  /* 0x0000000000017941 */ /* 0x000fea0003800000 */
.L_x_47:
[----:B-----5:R-:W-:Y:S01]  /*2a80*/  FMUL R0, R108, R15 ;  /* 0x0000000f6c007220 */ /* 0x020fe20000400000 */
[----:B0-----:R-:W-:Y:S01]  /*2a90*/  IADD3.X R93, R101, UR13, RZ, P5, !PT ;  /* 0x0000000d655d7c10 */ /* 0x001fe2000affe4ff */
[----:B------:R-:W-:Y:S01]  /*2aa0*/  BSSY B1, `(.L_x_49) ;  /* 0x0000009000017945 */ /* 0x000fe20003800000 */
[----:B------:R-:W-:Y:S01]  /*2ab0*/  ISETP.GT.AND P1, PT, R4, 0x8, P1 ;  /* 0x000000080400780c */ /* 0x000fe20000f24270 */
[----:B------:R-:W-:Y:S01]  /*2ac0*/  FFMA R33, R33, R14, R0 ;  /* 0x0000000e21217223 */ /* 0x000fe20000000000 */
[----:B----4-:R-:W-:Y:S02]  /*2ad0*/  IADD3 R24, P3, R24, UR26, RZ ;  /* 0x0000001a18187c10 */ /* 0x010fe4000ff7e0ff */
[----:B------:R-:W-:Y:S02]  /*2ae0*/  IADD3 R32, P5, R26, UR25, RZ ;  /* 0x000000191a207c10 */ /* 0x000fe4000ffbe0ff */
[----:B------:R0:W-:Y:S01]  /*2af0*/  @P2 STG.E desc[UR20][R92.64], R33 ;  /* 0x000000215c002986 */ /* 0x0001e2000c101914 */
[----:B------:R-:W-:-:S06]  /*2b00*/  IADD3.X R25, R25, UR29, RZ, P3, !PT ;  /* 0x0000001d19197c10 */ /* 0x000fcc0009ffe4ff */
[----:B------:R-:W-:Y:S05]  /*2b10*/  @!P1 BRA `(.L_x_50) ;  /* 0x0000000000049947 */ /* 0x000fea0003800000 */
[----:B------:R4:W5:Y:S02]  /*2b20*/  LDG.E.LTC128B R108, desc[UR20][R24.64] ;  /* 0x00000014186c7981 */ /* 0x000964000c1e1920 */
.L_x_50:
[----:B------:R-:W-:Y:S05]  /*2b30*/  BSYNC B1 ;  /* 0x0000000000017941 */ /* 0x000fea0003800000 */
.L_x_49:
[----:B----45:R-:W-:Y:S01]  /*2b40*/  FMUL R25, R108, R15 ;  /* 0x0000000f6c197220 */ /* 0x030fe20000400000 */
[----:B0-----:R-:W-:Y:S01]  /*2b50*/  IADD3.X R33, R27, UR28, RZ, P5, !PT ;  /* 0x0000001c1b217c10 */ /* 0x001fe2000affe4ff */
        /* <DEDUP_REMOVED lines=8> */
.L_x_52:
[----:B------:R-:W-:Y:S05]  /*2be0*/  BSYNC B1 ;  /* 0x0000000000017941 */ /* 0x000fea0003800000 */
.L_x_51:
[----:B-----5:R-:W-:Y:S01]  /*2bf0*/  FMUL R0, R108, R15 ;  /* 0x0000000f6c007220 */ /* 0x020fe20000400000 */
[----:B----4-:R-:W-:Y:S01]  /*2c00*/  IADD3 R24, P5, R100, UR25, RZ ;  /* 0x0000001964187c10 */ /* 0x010fe2000ffbe0ff */
[----:B------:R-:W-:Y:S01]  /*2c10*/  BSSY B1, `(.L_x_53) ;  /* 0x000000c000017945 */ /* 0x000fe20003800000 */
[----:B------:R-:W-:Y:S01]  /*2c20*/  ISETP.GT.AND P1, PT, R5, 0x18, PT ;  /* 0x000000180500780c */ /* 0x000fe20003f24270 */
[----:B------:R-:W-:Y:S01]  /*2c30*/  FFMA R35, R35, R14, R0 ;  /* 0x0000000e23237223 */ /* 0x000fe20000000000 */
[----:B------:R-:W-:Y:S02]  /*2c40*/  IADD3.X R25, R101, UR28, RZ, P5, !PT ;  /* 0x0000001c65197c10 */ /* 0x000fe4000affe4ff */
[----:B------:R-:W-:Y:S02]  /*2c50*/  ISETP.GT.AND P3, PT, R4, RZ, P1 ;  /* 0x000000ff0400720c */ /* 0x000fe40000f64270 */
[----:B------:R-:W-:Y:S01]  /*2c60*/  IADD3 R26, P6, R30, UR12, RZ ;  /* 0x0000000c1e1a7c10 */ /* 0x000fe2000ffde0ff */
[----:B------:R4:W-:Y:S01]  /*2c70*/  @P2 STG.E desc[UR20][R24.64], R35 ;  /* 0x0000002318002986 */ /* 0x0009e2000c101914 */
[----:B------:R-:W-:-:S02]  /*2c80*/  ISETP.GT.AND P0, PT, R5, 0x19, PT ;  /* 0x000000190500780c */ /* 0x000fc40003f04270 */
[----:B0-----:R-:W-:Y:S02]  /*2c90*/  IADD3 R32, P5, R90, UR15, RZ ;  /* 0x0000000f5a207c10 */ /* 0x001fe4000ffbe0ff */
[----:B------:R-:W-:-:S05]  /*2ca0*/  IADD3.X R27, R31, UR7, RZ, P6, !PT ;  /* 0x000000071f1b7c10 */ /* 0x000fca000b7fe4ff */
[----:B------:R-:W-:Y:S06]  /*2cb0*/  @!P3 BRA `(.L_x_54) ;  /* 0x000000000004b947 */ /* 0x000fec0003800000 */
[----:B------:R0:W5:Y:S02]  /*2cc0*/  LDG.E.LTC128B R108, desc[UR20][R26.64] ;  /* 0x000000141a6c7981 */ /* 0x000164000c1e1920 */
.L_x_54:
[----:B------:R-:W-:Y:S05]  /*2cd0*/  BSYNC B1 ;  /* 0x0000000000017941 */ /* 0x000fea0003800000 */
.L_x_53:
[----:B----45:R-:W-:Y:S01]  /*2ce0*/  FMUL R25, R108, R15 ;  /* 0x0000000f6c197220 */ /* 0x030fe20000400000 */
        /* <DEDUP_REMOVED lines=10> */
.L_x_56:
[----:B------:R-:W-:Y:S05]  /*2d90*/  BSYNC B1 ;  /* 0x0000000000017941 */ /* 0x000fea0003800000 */
.L_x_55:
[----:B-----5:R-:W-:Y:S01]  /*2da0*/  FMUL R0, R108, R15 ;  /* 0x0000000f6c007220 */ /* 0x020fe20000400000 */
[----:B----4-:R-:W-:Y:S01]  /*2db0*/  IADD3.X R35, R93, UR13, RZ, P5, !PT ;  /* 0x0000000d5d237c10 */ /* 0x010fe2000affe4ff */
[----:B------:R-:W-:Y:S01]  /*2dc0*/  BSSY B1, `(.L_x_57) ;  /* 0x0000009000017945 */ /* 0x000fe20003800000 */
[----:B------:R-:W-:Y:S01]  /*2dd0*/  ISETP.GT.AND P1, PT, R4, 0x8, P1 ;  /* 0x000000080400780c */ /* 0x000fe20000f24270 */
[----:B------:R-:W-:Y:S01]  /*2de0*/  FFMA R37, R37, R14, R0 ;  /* 0x0000000e25257223 */ /* 0x000fe20000000000 */
[----:B--2---:R-:W-:Y:S02]  /*2df0*/  IADD3 R30, P3, R30, UR26, RZ ;  /* 0x0000001a1e1e7c10 */ /* 0x004fe4000ff7e0ff */
[----:B------:R-:W-:Y:S02]  /*2e00*/  IADD3 R36, P5, R90, UR25, RZ ;  /* 0x000000195a247c10 */ /* 0x000fe4000ffbe0ff */
[----:B------:R2:W-:Y:S01]  /*2e10*/  @P2 STG.E desc[UR20][R34.64], R37 ;  /* 0x0000002522002986 */ /* 0x0005e2000c101914 */
[----:B------:R-:W-:-:S06]  /*2e20*/  IADD3.X R31, R31, UR29, RZ, P3, !PT ;  /* 0x0000001d1f1f7c10 */ /* 0x000fcc0009ffe4ff */
[----:B------:R-:W-:Y:S05]  /*2e30*/  @!P1 BRA `(.L_x_58) ;  /* 0x0000000000049947 */ /* 0x000fea0003800000 */
[----:B------:R4:W5:Y:S02]  /*2e40*/  LDG.E.LTC128B R108, desc[UR20][R30.64] ;  /* 0x000000141e6c7981 */ /* 0x000964000c1e1920 */
.L_x_58:
[----:B------:R-:W-:Y:S05]  /*2e50*/  BSYNC B1 ;  /* 0x0000000000017941 */ /* 0x000fea0003800000 */
.L_x_57:
[----:B----45:R-:W-:Y:S01]  /*2e60*/  FMUL R31, R108, R15 ;  /* 0x0000000f6c1f7220 */ /* 0x030fe20000400000 */
        /* <DEDUP_REMOVED lines=9> */
.L_x_60:
[----:B------:R-:W-:Y:S05]  /*2f00*/  BSYNC B1 ;  /* 0x0000000000017941 */ /* 0x000fea0003800000 */
.L_x_59:
        /* <DEDUP_REMOVED lines=10> */
[----:B--2---:R-:W-:Y:S02]  /*2fb0*/  IADD3 R36, P5, R32, UR15, RZ ;  /* 0x0000000f20247c10 */ /* 0x004fe4000ffbe0ff */
[----:B------:R-:W-:-:S05]  /*2fc0*/  IADD3.X R31, R27, UR7, RZ, P6, !PT ;  /* 0x000000071b1f7c10 */ /* 0x000fca000b7fe4ff */
[----:B------:R-:W-:Y:S06]  /*2fd0*/  @!P3 BRA `(.L_x_62) ;  /* 0x000000000004b947 */ /* 0x000fec0003800000 */
[----:B------:R2:W5:Y:S02]  /*2fe0*/  LDG.E.LTC128B R108, desc[UR20][R30.64] ;  /* 0x000000141e6c7981 */ /* 0x000564000c1e1920 */
.L_x_62:
[----:B------:R-:W-:Y:S05]  /*2ff0*/  BSYNC B1 ;  /* 0x0000000000017941 */ /* 0x000fea0003800000 */
.L_x_61:
        /* <DEDUP_REMOVED lines=11> */
.L_x_64:
[----:B------:R-:W-:Y:S05]  /*30b0*/  BSYNC B1 ;  /* 0x0000000000017941 */ /* 0x000fea0003800000 */
.L_x_63:
[----:B-----5:R-:W-:Y:S01]  /*30c0*/  FMUL R0, R108, R15 ;  /* 0x0000000f6c007220 */ /* 0x020fe20000400000 */
[----:B----4-:R-:W-:Y:S01]  /*30d0*/  IADD3.X R39, R35, UR13, RZ, P5, !PT ;  /* 0x0000000d23277c10 */ /* 0x010fe2000affe4ff */
[----:B------:R-:W-:Y:S01]  /*30e0*/  BSSY B1, `(.L_x_65) ;  /* 0x0000009000017945 */ /* 0x000fe20003800000 */
[----:B------:R-:W-:Y:S01]  /*30f0*/  ISETP.GT.AND P1, PT, R4, 0x8, P1 ;  /* 0x000000080400780c */ /* 0x000fe20000f24270 */
[----:B------:R-:W-:Y:S01]  /*3100*/  FFMA R41, R41, R14, R0 ;  /* 0x0000000e29297223 */ /* 0x000fe20000000000 */
[----:B0-----:R-:W-:Y:S02]  /*3110*/  IADD3 R26, P3, R26, UR26, RZ ;  /* 0x0000001a1a1a7c10 */ /* 0x001fe4000ff7e0ff */
[----:B------:R-:W-:Y:S02]  /*3120*/  IADD3 R40, P5, R32, UR25, RZ ;  /* 0x0000001920287c10 */ /* 0x000fe4000ffbe0ff */
[----:B------:R0:W-:Y:S01]  /*3130*/  @P2 STG.E desc[UR20][R38.64], R41 ;  /* 0x0000002926002986 */ /* 0x0001e2000c101914 */
[----:B------:R-:W-:-:S06]  /*3140*/  IADD3.X R27, R27, UR29, RZ, P3, !PT ;  /* 0x0000001d1b1b7c10 */ /* 0x000fcc0009ffe4ff */
[----:B------:R-:W-:Y:S05]  /*3150*/  @!P1 BRA `(.L_x_66) ;  /* 0x0000000000049947 */ /* 0x000fea0003800000 */
[----:B------:R4:W5:Y:S02]  /*3160*/  LDG.E.LTC128B R108, desc[UR20][R26.64] ;  /* 0x000000141a6c7981 */ /* 0x000964000c1e1920 */
.L_x_66:
[----:B------:R-:W-:Y:S05]  /*3170*/  BSYNC B1 ;  /* 0x0000000000017941 */ /* 0x000fea0003800000 */
.L_x_65:
        /* <DEDUP_REMOVED lines=10> */
.L_x_68:
[----:B------:R-:W-:Y:S05]  /*3220*/  BSYNC B1 ;  /* 0x0000000000017941 */ /* 0x000fea0003800000 */
.L_x_67:
        /* <DEDUP_REMOVED lines=10> */
[----:B------:R-:W-:Y:S02]  /*32d0*/  IADD3 R32, P5, R36, UR15, RZ ;  /* 0x0000000f24207c10 */ /* 0x000fe4000ffbe0ff */
[----:B0-----:R-:W-:-:S05]  /*32e0*/  IADD3.X R27, R31, UR7, RZ, P6, !PT ;  /* 0x000000071f1b7c10 */ /* 0x001fca000b7fe4ff */
[----:B------:R-:W-:Y:S06]  /*32f0*/  @!P3 BRA `(.L_x_70) ;  /* 0x000000000004b947 */ /* 0x000fec0003800000 */
[----:B------:R0:W5:Y:S02]  /*3300*/  LDG.E.LTC128B R108, desc[UR20][R26.64] ;  /* 0x000000141a6c7981 */ /* 0x000164000c1e1920 */
.L_x_70:
[----:B------:R-:W-:Y:S05]  /*3310*/  BSYNC B1 ;  /* 0x0000000000017941 */ /* 0x000fea0003800000 */
.L_x_69:
        /* <DEDUP_REMOVED lines=11> */
.L_x_72:
[----:B------:R-:W-:Y:S05]  /*33d0*/  BSYNC B1 ;  /* 0x0000000000017941 */ /* 0x000fea0003800000 */
.L_x_71:
        /* <DEDUP_REMOVED lines=11> */
.L_x_74:
[----:B------:R-:W-:Y:S05]  /*3490*/  BSYNC B1 ;  /* 0x0000000000017941 */ /* 0x000fea0003800000 */
.L_x_73:
[----:B----45:R-:W-:Y:S01]  /*34a0*/  FMUL R31, R108, R15 ;  /* 0x0000000f6c1f7220 */ /* 0x030fe20000400000 */
[----:B------:R-:W-:Y:S01]  /*34b0*/  IADD3.X R41, R37, UR28, RZ, P5, !PT ;  /* 0x0000001c25297c10 */ /* 0x000fe2000affe4ff */
        /* <DEDUP_REMOVED lines=8> */
.L_x_76:
[----:B------:R-:W-:Y:S05]  /*3540*/  BSYNC B1 ;  /* 0x0000000000017941 */ /* 0x000fea0003800000 */
.L_x_75:
[----:B-----5:R-:W-:Y:S01]  /*3550*/  FMUL R0, R108, R15 ;  /* 0x0000000f6c007220 */ /* 0x020fe20000400000 */
[----:B0-----:R-:W-:Y:S01]  /*3560*/  IADD3 R28, P5, R38, UR25, RZ ;  /* 0x00000019261c7c10 */ /* 0x001fe2000ffbe0ff */
        /* <DEDUP_REMOVED lines=9> */
[----:B----4-:R-:W-:-:S05]  /*3600*/  IADD3.X R31, R27, UR7, RZ, P6, !PT ;  /* 0x000000071b1f7c10 */ /* 0x010fca000b7fe4ff */
[----:B------:R-:W-:Y:S06]  /*3610*/  @!P3 BRA `(.L_x_78) ;  /* 0x000000000004b947 */ /* 0x000fec0003800000 */
[----:B------:R4:W5:Y:S02]  /*3620*/  LDG.E.LTC128B R108, desc[UR20][R30.64] ;  /* 0x000000141e6c7981 */ /* 0x000964000c1e1920 */
.L_x_78:
[----:B------:R-:W-:Y:S05]  /*3630*/  BSYNC B1 ;  /* 0x0000000000017941 */ /* 0x000fea0003800000 */
.L_x_77:
        /* <DEDUP_REMOVED lines=11> */
.L_x_80:
[----:B------:R-:W-:Y:S05]  /*36f0*/  BSYNC B1 ;  /* 0x0000000000017941 */ /* 0x000fea0003800000 */
.L_x_79:
[----:B-----5:R-:W-:Y:S01]  /*3700*/  FMUL R0, R108, R15 ;  /* 0x0000000f6c007220 */ /* 0x020fe20000400000 */
[----:B0-----:R-:W-:Y:S01]  /*3710*/  IADD3.X R39, R35, UR13, RZ, P5, !PT ;  /* 0x0000000d23277c10 */ /* 0x001fe2000affe4ff */
        /* <DEDUP_REMOVED lines=9> */
.L_x_82:
[----:B------:R-:W-:Y:S05]  /*37b0*/  BSYNC B1 ;  /* 0x0000000000017941 */ /* 0x000fea0003800000 */
.L_x_81:
[----:B0----5:R-:W-:Y:S01]  /*37c0*/  FMUL R27, R108, R15 ;  /* 0x0000000f6c1b7220 */ /* 0x021fe20000400000 */
        /* <DEDUP_REMOVED lines=9> */
.L_x_84:
[----:B------:R-:W-:Y:S05]  /*3860*/  BSYNC B1 ;  /* 0x0000000000017941 */ /* 0x000fea0003800000 */
.L_x_83:
        /* <DEDUP_REMOVED lines=14> */
.L_x_86:
[----:B------:R-:W-:Y:S05]  /*3950*/  BSYNC B1 ;  /* 0x0000000000017941 */ /* 0x000fea0003800000 */
.L_x_85:
[----:B0----5:R-:W-:Y:S01]  /*3960*/  FMUL R25, R108, R15 ;  /* 0x0000000f6c197220 */ /* 0x021fe20000400000 */
[----:B------:R-:W-:Y:S01]  /*3970*/  IADD3.X R33, R37, UR13, RZ, P5, !PT ;  /* 0x0000000d25217c10 */ /* 0x000fe2000affe4ff */
        /* <DEDUP_REMOVED lines=9> */
.L_x_88:
[----:B------:R-:W-:Y:S05]  /*3a10*/  BSYNC B1 ;  /* 0x0000000000017941 */ /* 0x000fea0003800000 */
.L_x_87:
        /* <DEDUP_REMOVED lines=11> */
.L_x_90:
[----:B------:R-:W-:Y:S05]  /*3ad0*/  BSYNC B1 ;  /* 0x0000000000017941 */ /* 0x000fea0003800000 */
.L_x_89:
        /* <DEDUP_REMOVED lines=10> */
.L_x_92:
[----:B------:R-:W-:Y:S05]  /*3b80*/  BSYNC B1 ;  /* 0x0000000000017941 */ /* 0x000fea0003800000 */
.L_x_91:
        /* <DEDUP_REMOVED lines=14> */
.L_x_94:
[----:B------:R-:W-:Y:S05]  /*3c70*/  BSYNC B1 ;  /* 0x0000000000017941 */ /* 0x000fea0003800000 */
.L_x_93:
        /* <DEDUP_REMOVED lines=11> */
.L_x_96:
[----:B------:R-:W-:Y:S05]  /*3d30*/  BSYNC B1 ;  /* 0x0000000000017941 */ /* 0x000fea0003800000 */
.L_x_95:
        /* <DEDUP_REMOVED lines=11> */
.L_x_98:
[----:B------:R-:W-:Y:S05]  /*3df0*/  BSYNC B1 ;  /* 0x0000000000017941 */ /* 0x000fea0003800000 */
.L_x_97:
[----:B0----5:R-:W-:Y:S01]  /*3e00*/  FMUL R27, R108, R15 ;  /* 0x0000000f6c1b7220 */ /* 0x021fe20000400000 */
[----:B------:R-:W-:Y:S01]  /*3e10*/  IADD3.X R41, R33, UR28, RZ, P5, !PT ;  /* 0x0000001c21297c10 */ /* 0x000fe2000affe4ff */
[----:B------:R-:W-:Y:S01]  /*3e20*/  BSSY B1, `(.L_x_99) ;  /* 0x0000008000017945 */ /* 0x000fe20003800000 */
[----:B------:R-:W-:Y:S01]  /*3e30*/  ISETP.GT.AND P2, PT, R4, 0x8, P0 ;  /* 0x000000080400780c */ /* 0x000fe20000744270 */
[----:B------:R-:W-:Y:S01]  /*3e40*/  FFMA R27, R58, R14, R27 ;  /* 0x0000000e3a1b7223 */ /* 0x000fe2000000001b */
[----:B--2---:R-:W-:-:S04]  /*3e50*/  IADD3 R24, P0, R24, UR26, RZ ;  /* 0x0000001a18187c10 */ /* 0x004fc8000ff1e0ff */
[----:B------:R0:W-:Y:S01]  /*3e60*/  @P1 STG.E desc[UR20][R40.64], R27 ;  /* 0x0000001b28001986 */ /* 0x0001e2000c101914 */
[----:B------:R-:W-:-:S06]  /*3e70*/  IADD3.X R25, R25, UR29, RZ, P0, !PT ;  /* 0x0000001d19197c10 */ /* 0x000fcc00087fe4ff */
[----:B------:R-:W-:Y:S05]  /*3e80*/  @!P2 BRA `(.L_x_100) ;  /* 0x000000000004a947 */ /* 0x000fea0003800000 */
[----:B------:R2:W5:Y:S02]  /*3e90*/  LDG.E.LTC128B R108, desc[UR20][R24.64] ;  /* 0x00000014186c7981 */ /* 0x000564000c1e1920 */
.L_x_100:
[----:B------:R-:W-:Y:S05]  /*3ea0*/  BSYNC B1 ;  /* 0x0000000000017941 */ /* 0x000fea0003800000 */
.L_x_99:
[----:B-----5:R-:W-:Y:S01]  /*3eb0*/  FMUL R0, R108, R15 ;  /* 0x0000000f6c007220 */ /* 0x020fe20000400000 */
[----:B--2---:R-:W-:Y:S01]  /*3ec0*/  IADD3 R24, P5, R34, UR25, RZ ;  /* 0x0000001922187c10 */ /* 0x004fe2000ffbe0ff */
        /* <DEDUP_REMOVED lines=12> */
.L_x_102:
[----:B------:R-:W-:Y:S05]  /*3f90*/  BSYNC B1 ;  /* 0x0000000000017941 */ /* 0x000fea0003800000 */
.L_x_101:
[----:B--2--5:R-:W-:Y:S01]  /*3fa0*/  FMUL R25, R108, R15 ;  /* 0x0000000f6c197220 */ /* 0x024fe20000400000 */
        /* <DEDUP_REMOVED lines=10> */
.L_x_104:
[----:B------:R-:W-:Y:S05]  /*4050*/  BSYNC B1 ;  /* 0x0000000000017941 */ /* 0x000fea0003800000 */
.L_x_103:
[----:B-----5:R-:W-:Y:S01]  /*4060*/  FMUL R0, R108, R15 ;  /* 0x0000000f6c007220 */ /* 0x020fe20000400000 */
[----:B--2---:R-:W-:Y:S01]  /*4070*/  IADD3.X R35, R39, UR13, RZ, P5, !PT ;  /* 0x0000000d27237c10 */ /* 0x004fe2000affe4ff */
        /* <DEDUP_REMOVED lines=9> */
.L_x_106:
[----:B------:R-:W-:Y:S05]  /*4110*/  BSYNC B1 ;  /* 0x0000000000017941 */ /* 0x000fea0003800000 */
.L_x_105:
        /* <DEDUP_REMOVED lines=10> */
.L_x_108:
[----:B------:R-:W-:Y:S05]  /*41c0*/  BSYNC B1 ;  /* 0x0000000000017941 */ /* 0x000fea0003800000 */
.L_x_107:
        /* <DEDUP_REMOVED lines=14> */
.L_x_110:
[----:B------:R-:W-:Y:S05]  /*42b0*/  BSYNC B1 ;  /* 0x0000000000017941 */ /* 0x000fea0003800000 */
.L_x_109:
        /* <DEDUP_REMOVED lines=11> */
.L_x_112:
[----:B------:R-:W-:Y:S05]  /*4370*/  BSYNC B1 ;  /* 0x0000000000017941 */ /* 0x000fea0003800000 */
.L_x_111:
        /* <DEDUP_REMOVED lines=11> */
.L_x_114:
[----:B------:R-:W-:Y:S05]  /*4430*/  BSYNC B1 ;  /* 0x0000000000017941 */ /* 0x000fea0003800000 */
.L_x_113:
        /* <DEDUP_REMOVED lines=10> */
.L_x_116:
[----:B------:R-:W-:Y:S05]  /*44e0*/  BSYNC B1 ;  /* 0x0000000000017941 */ /* 0x000fea0003800000 */
.L_x_115:
        /* <DEDUP_REMOVED lines=14> */
.L_x_118:
[----:B------:R-:W-:Y:S05]  /*45d0*/  BSYNC B1 ;  /* 0x0000000000017941 */ /* 0x000fea0003800000 */
.L_x_117:
        /* <DEDUP_REMOVED lines=11> */
.L_x_120:
[----:B------:R-:W-:Y:S05]  /*4690*/  BSYNC B1 ;  /* 0x0000000000017941 */ /* 0x000fea0003800000 */
.L_x_119:
        /* <DEDUP_REMOVED lines=11> */
.L_x_122:
[----:B------:R-:W-:Y:S05]  /*4750*/  BSYNC B1 ;  /* 0x0000000000017941 */ /* 0x000fea0003800000 */
.L_x_121:
        /* <DEDUP_REMOVED lines=10> */
.L_x_124:
[----:B------:R-:W-:Y:S05]  /*4800*/  BSYNC B1 ;  /* 0x0000000000017941 */ /* 0x000fea0003800000 */
.L_x_123:
        /* <DEDUP_REMOVED lines=14> */
.L_x_126:
[----:B------:R-:W-:Y:S05]  /*48f0*/  BSYNC B1 ;  /* 0x0000000000017941 */ /* 0x000fea0003800000 */
.L_x_125:
        /* <DEDUP_REMOVED lines=11> */
.L_x_128:
[----:B------:R-:W-:Y:S05]  /*49b0*/  BSYNC B1 ;  /* 0x0000000000017941 */ /* 0x000fea0003800000 */
.L_x_127:
        /* <DEDUP_REMOVED lines=11> */
.L_x_130:
[----:B------:R-:W-:Y:S05]  /*4a70*/  BSYNC B1 ;  /* 0x0000000000017941 */ /* 0x000fea0003800000 */
.L_x_129:
        /* <DEDUP_REMOVED lines=10> */
.L_x_132:
[----:B------:R-:W-:Y:S05]  /*4b20*/  BSYNC B1 ;  /* 0x0000000000017941 */ /* 0x000fea0003800000 */
.L_x_131:
        /* <DEDUP_REMOVED lines=14> */
.L_x_134:
[----:B------:R-:W-:Y:S05]  /*4c10*/  BSYNC B1 ;  /* 0x0000000000017941 */ /* 0x000fea0003800000 */
.L_x_133:
        /* <DEDUP_REMOVED lines=11> */
.L_x_136:
[----:B------:R-:W-:Y:S05]  /*4cd0*/  BSYNC B1 ;  /* 0x0000000000017941 */ /* 0x000fea0003800000 */
.L_x_135:
        /* <DEDUP_REMOVED lines=11> */
.L_x_138:
[----:B------:R-:W-:Y:S05]  /*4d90*/  BSYNC B1 ;  /* 0x0000000000017941 */ /* 0x000fea0003800000 */
.L_x_137:
        /* <DEDUP_REMOVED lines=10> */
.L_x_140:
[----:B------:R-:W-:Y:S05]  /*4e40*/  BSYNC B1 ;  /* 0x0000000000017941 */ /* 0x000fea0003800000 */
.L_x_139:
        /* <DEDUP_REMOVED lines=14> */
.L_x_142:
[----:B------:R-:W-:Y:S05]  /*4f30*/  BSYNC B1 ;  /* 0x0000000000017941 */ /* 0x000fea0003800000 */
.L_x_141:
[----:B0----5:R-:W-:Y:S01]  /*4f40*/  FMUL R29, R108, R15 ;  /* 0x0000000f6c1d7220 */ /* 0x021fe20000400000 */
[----:B------:R-:W-:Y:S01]  /*4f50*/  IADD3.X R37, R33, UR13, RZ, P6, !PT ;  /* 0x0000000d21257c10 */ /* 0x000fe2000b7fe4ff */
[----:B------:R-:W-:Y:S01]  /*4f60*/  BSSY B1, `(.L_x_143) ;  /* 0x0000008000017945 */ /* 0x000fe20003800000 */
[----:B------:R-:W-:Y:S01]  /*4f70*/  ISETP.GT.AND P2, PT, R4, RZ, P1 ;  /* 0x000000ff0400720c */ /* 0x000fe20000f44270 */
[----:B------:R-:W-:Y:S01]  /*4f80*/  FFMA R29, R80, R14, R29 ;  /* 0x0000000e501d7223 */ /* 0x000fe2000000001d */
[----:B------:R-:W-:-:S04]  /*4f90*/  IADD3 R40, P0, R24, UR12, RZ ;  /* 0x0000000c18287c10 */ /* 0x000fc8000ff1e0ff */
[----:B------:R0:W-:Y:S01]  /*4fa0*/  @P5 STG.E desc[UR20][R36.64], R29 ;  /* 0x0000001d24005986 */ /* 0x0001e2000c101914 */
[----:B------:R-:W-:-:S06]  /*4fb0*/  IADD3.X R41, R25, UR7, RZ, P0, !PT ;  /* 0x0000000719297c10 */ /* 0x000fcc00087fe4ff */
[----:B------:R-:W-:Y:S05]  /*4fc0*/  @!P2 BRA `(.L_x_144) ;  /* 0x000000000004a947 */ /* 0x000fea0003800000 */
[----:B------:R0:W5:Y:S02]  /*4fd0*/  LDG.E.LTC128B R108, desc[UR20][R40.64] ;  /* 0x00000014286c7981 */ /* 0x000164000c1e1920 */
.L_x_144:
[----:B------:R-:W-:Y:S05]  /*4fe0*/  BSYNC B1 ;  /* 0x0000000000017941 */ /* 0x000fea0003800000 */
.L_x_143:
[----:B-----5:R-:W-:Y:S01]  /*4ff0*/  FMUL R0, R108, R15 ;  /* 0x0000000f6c007220 */ /* 0x020fe20000400000 */
[----:B------:R-:W-:Y:S01]  /*5000*/  IADD3 R28, P5, R34, UR15, RZ ;  /* 0x0000000f221c7c10 */ /* 0x000fe2000ffbe0ff */
[----:B------:R-:W-:Y:S01]  /*5010*/  BSSY B1, `(.L_x_145) ;  /* 0x000000b000017945 */ /* 0x000fe20003800000 */
[----:B------:R-:W-:Y:S01]  /*5020*/  ISETP.GT.AND P3, PT, R4, 0x8, P3 ;  /* 0x000000080400780c */ /* 0x000fe20001f64270 */
[----:B------:R-:W-:Y:S01]  /*5030*/  FFMA R81, R81, R14, R0 ;  /* 0x0000000e51517223 */ /* 0x000fe20000000000 */
[----:B0-----:R-:W-:Y:S02]  /*5040*/  IADD3.X R29, R35, UR13, RZ, P5, !PT ;  /* 0x0000000d231d7c10 */ /* 0x001fe4000affe4ff */
[----:B------:R-:W-:Y:S02]  /*5050*/  IADD3 R26, P6, R26, UR26, RZ ;  /* 0x0000001a1a1a7c10 */ /* 0x000fe4000ffde0ff */
[----:B------:R-:W-:Y:S01]  /*5060*/  ISETP.GT.AND P0, PT, R5, 0x78, PT ;  /* 0x000000780500780c */ /* 0x000fe20003f04270 */
[----:B------:R0:W-:Y:S01]  /*5070*/  @P2 STG.E desc[UR20][R28.64], R81 ;  /* 0x000000511c002986 */ /* 0x0001e2000c101914 */
[----:B------:R-:W-:-:S02]  /*5080*/  IADD3 R38, P5, R32, UR25, RZ ;  /* 0x0000001920267c10 */ /* 0x000fc4000ffbe0ff */
[----:B------:R-:W-:-:S03]  /*5090*/  IADD3.X R27, R27, UR29, RZ, P6, !PT ;  /* 0x0000001d1b1b7c10 */ /* 0x000fc6000b7fe4ff */
[----:B------:R-:W-:Y:S08]  /*50a0*/  @!P3 BRA `(.L_x_146) ;  /* 0x000000000004b947 */ /* 0x000ff00003800000 */
[----:B------:R0:W5:Y:S02]  /*50b0*/  LDG.E.LTC128B R108, desc[UR20][R26.64] ;  /* 0x000000141a6c7981 */ /* 0x000164000c1e1920 */
.L_x_146:
[----:B------:R-:W-:Y:S05]  /*50c0*/  BSYNC B1 ;  /* 0x0000000000017941 */ /* 0x000fea0003800000 */
.L_x_145:
[----:B0----5:R-:W-:Y:S01]  /*50d0*/  FMUL R27, R108, R15 ;  /* 0x0000000f6c1b7220 */ /* 0x021fe20000400000 */
[----:B------:R-:W-:Y:S01]  /*50e0*/  IADD3.X R39, R33, UR28, RZ, P5, !PT ;  /* 0x0000001c21277c10 */ /* 0x000fe2000affe4ff */
[----:B------:R-:W-:Y:S01]  /*50f0*/  BSSY B1, `(.L_x_147) ;  /* 0x0000009000017945 */ /* 0x000fe20003800000 */
[----:B------:R-:W-:Y:S01]  /*5100*/  ISETP.GT.AND P1, PT, R4, 0x8, P1 ;  /* 0x000000080400780c */ /* 0x000fe20000f24270 */
[----:B------:R-:W-:Y:S01]  /*5110*/  FFMA R27, R82, R14, R27 ;  /* 0x0000000e521b7223 */ /* 0x000fe2000000001b */
[----:B------:R-:W-:Y:S02]  /*5120*/  IADD3 R24, P5, R24, UR26, RZ ;  /* 0x0000001a18187c10 */ /* 0x000fe4000ffbe0ff */
[----:B------:R-:W-:Y:S02]  /*5130*/  ISETP.GT.AND P2, PT, R5, 0x79, PT ;  /* 0x000000790500780c */ /* 0x000fe40003f44270 */
[----:B------:R0:W-:Y:S01]  /*5140*/  @P3 STG.E desc[UR20][R38.64], R27 ;  /* 0x0000001b26003986 */ /* 0x0001e2000c101914 */
[----:B------:R-:W-:-:S06]  /*5150*/  IADD3.X R25, R25, UR29, RZ, P5, !PT ;  /* 0x0000001d19197c10 */ /* 0x000fcc000affe4ff */
[----:B------:R-:W-:Y:S05]  /*5160*/  @!P1 BRA `(.L_x_148) ;  /* 0x0000000000049947 */ /* 0x000fea0003800000 */
[----:B------:R0:W5:Y:S02]  /*5170*/  LDG.E.LTC128B R108, desc[UR20][R24.64] ;  /* 0x00000014186c7981 */ /* 0x000164000c1e1920 */
.L_x_148:
[----:B------:R-:W-:Y:S05]  /*5180*/  BSYNC B1 ;  /* 0x0000000000017941 */ /* 0x000fea0003800000 */
.L_x_147:
[----:B0-----:R-:W-:Y:S01]  /*5190*/  IADD3 R24, P6, R34, UR25, RZ ;  /* 0x0000001922187c10 */ /* 0x001fe2000ffde0ff */
[----:B-----5:R-:W-:Y:S01]  /*51a0*/  FMUL R0, R108, R15 ;  /* 0x0000000f6c007220 */ /* 0x020fe20000400000 */
[----:B------:R-:W-:Y:S01]  /*51b0*/  ISETP.GT.AND P3, PT, R4, RZ, P0 ;  /* 0x000000ff0400720c */ /* 0x000fe20000764270 */
[----:B------:R-:W-:Y:S01]  /*51c0*/  BSSY B1, `(.L_x_149) ;  /* 0x0000009000017945 */ /* 0x000fe20003800000 */
[----:B------:R-:W-:Y:S01]  /*51d0*/  IADD3.X R25, R35, UR28, RZ, P6, !PT ;  /* 0x0000001c23197c10 */ /* 0x000fe2000b7fe4ff */
[----:B------:R-:W-:Y:S01]  /*51e0*/  FFMA R83, R83, R14, R0 ;  /* 0x0000000e53537223 */ /* 0x000fe20000000000 */
[----:B------:R-:W-:-:S04]  /*51f0*/  IADD3 R26, P5, R36, UR15, RZ ;  /* 0x0000000f241a7c10 */ /* 0x000fc8000ffbe0ff */
[----:B------:R0:W-:Y:S05]  /*5200*/  @P1 STG.E desc[UR20][R24.64], R83 ;  /* 0x0000005318001986 */ /* 0x0001ea000c101914 */
[----:B------:R-:W-:Y:S05]  /*5210*/  @!P3 BRA `(.L_x_150) ;  /* 0x00000000000cb947 */ /* 0x000fea0003800000 */
[----:B0-----:R-:W-:-:S04]  /*5220*/  IADD3 R24, P1, R30, UR12, RZ ;  /* 0x0000000c1e187c10 */ /* 0x001fc8000ff3e0ff */
[----:B------:R-:W-:-:S05]  /*5230*/  IADD3.X R25, R31, UR7, RZ, P1, !PT ;  /* 0x000000071f197c10 */ /* 0x000fca0008ffe4ff */
[----:B------:R0:W5:Y:S04]  /*5240*/  LDG.E.LTC128B R108, desc[UR20][R24.64] ;  /* 0x00000014186c7981 */ /* 0x000168000c1e1920 */
.L_x_150:
[----:B------:R-:W-:Y:S05]  /*5250*/  BSYNC B1 ;  /* 0x0000000000017941 */ /* 0x000fea0003800000 */
.L_x_149:
[----:B-----5:R-:W-:Y:S01]  /*5260*/  FMUL R5, R108, R15 ;  /* 0x0000000f6c057220 */ /* 0x020fe20000400000 */
[----:B------:R-:W-:Y:S01]  /*5270*/  IADD3.X R27, R37, UR13, RZ, P5, !PT ;  /* 0x0000000d251b7c10 */ /* 0x000fe2000affe4ff */
[----:B------:R-:W-:Y:S01]  /*5280*/  BSSY B1, `(.L_x_151) ;  /* 0x0000009000017945 */ /* 0x000fe20003800000 */
[----:B------:R-:W-:Y:S01]  /*5290*/  ISETP.GT.AND P1, PT, R4, RZ, P2 ;  /* 0x000000ff0400720c */ /* 0x000fe20001724270 */
[----:B------:R-:W-:Y:S01]  /*52a0*/  FFMA R5, R84, R14, R5 ;  /* 0x0000000e54057223 */ /* 0x000fe20000000005 */
[----:B------:R-:W-:-:S04]  /*52b0*/  IADD3 R32, P5, R28, UR15, RZ ;  /* 0x0000000f1c207c10 */ /* 0x000fc8000ffbe0ff */
[----:B------:R0:W-:Y:S07]  /*52c0*/  @P3 STG.E desc[UR20][R26.64], R5 ;  /* 0x000000051a003986 */ /* 0x0001ee000c101914 */
[----:B------:R-:W-:Y:S05]  /*52d0*/  @!P1 BRA `(.L_x_152) ;  /* 0x00000000000c9947 */ /* 0x000fea0003800000 */
[----:B0-----:R-:W-:-:S04]  /*52e0*/  IADD3 R24, P3, R40, UR12, RZ ;  /* 0x0000000c28187c10 */ /* 0x001fc8000ff7e0ff */
[----:B------:R-:W-:-:S05]  /*52f0*/  IADD3.X R25, R41, UR7, RZ, P3, !PT ;  /* 0x0000000729197c10 */ /* 0x000fca0009ffe4ff */
[----:B------:R0:W5:Y:S04]  /*5300*/  LDG.E.LTC128B R108, desc[UR20][R24.64] ;  /* 0x00000014186c7981 */ /* 0x000168000c1e1920 */
.L_x_152:
[----:B------:R-:W-:Y:S05]  /*5310*/  BSYNC B1 ;  /* 0x0000000000017941 */ /* 0x000fea0003800000 */
.L_x_151:
[----:B-----5:R-:W-:Y:S01]  /*5320*/  FMUL R0, R108, R15 ;  /* 0x0000000f6c007220 */ /* 0x020fe20000400000 */
[----:B------:R-:W-:Y:S01]  /*5330*/  IADD3.X R33, R29, UR13, RZ, P5, !PT ;  /* 0x0000000d1d217c10 */ /* 0x000fe2000affe4ff */
        /* <DEDUP_REMOVED lines=9> */
.L_x_154:
[----:B------:R-:W-:Y:S05]  /*53d0*/  BSYNC B1 ;  /* 0x0000000000017941 */ /* 0x000fea0003800000 */
.L_x_153:
[----:B------:R-:W-:Y:S01]  /*53e0*/  ISETP.GT.AND P2, PT, R4, 0x8, P2 ;  /* 0x000000080400780c */ /* 0x000fe20001744270 */
[----:B-----5:R-:W-:Y:S01]  /*53f0*/  FMUL R5, R108, R15 ;  /* 0x0000000f6c057220 */ /* 0x020fe20000400000 */
[----:B------:R-:W-:Y:S01]  /*5400*/  IADD3.X R27, R37, UR28, RZ, P5, !PT ;  /* 0x0000001c251b7c10 */ /* 0x000fe2000affe4ff */
[----:B------:R-:W-:Y:S02]  /*5410*/  BSSY B1, `(.L_x_155) ;  /* 0x0000007000017945 */ /* 0x000fe40003800000 */
[----:B0-----:R-:W-:-:S05]  /*5420*/  FFMA R25, R86, R14, R5 ;  /* 0x0000000e56197223 */ /* 0x001fca0000000005 */
[----:B------:R0:W-:Y:S01]  /*5430*/  @P0 STG.E desc[UR20][R26.64], R25 ;  /* 0x000000191a000986 */ /* 0x0001e2000c101914 */
[----:B------:R-:W-:-:S04]  /*5440*/  IADD3 R4, P0, R40, UR26, RZ ;  /* 0x0000001a28047c10 */ /* 0x000fc8000ff1e0ff */
[----:B------:R-:W-:Y:S01]  /*5450*/  IADD3.X R5, R41, UR29, RZ, P0, !PT ;  /* 0x0000001d29057c10 */ /* 0x000fe200087fe4ff */
[----:B------:R-:W-:Y:S08]  /*5460*/  @!P2 BRA `(.L_x_156) ;  /* 0x000000000004a947 */ /* 0x000ff00003800000 */
[----:B------:R0:W5:Y:S02]  /*5470*/  LDG.E.LTC128B R108, desc[UR20][R4.64] ;  /* 0x00000014046c7981 */ /* 0x000164000c1e1920 */
.L_x_156:
[----:B------:R-:W-:Y:S05]  /*5480*/  BSYNC B1 ;  /* 0x0000000000017941 */ /* 0x000fea0003800000 */
.L_x_155:
[----:B------:R-:W-:Y:S05]  /*5490*/  @!P2 BRA `(.L_x_157) ;  /* 0x000000140084a947 */ /* 0x000fea0003800000 */
[----:B0-----:R-:W-:Y:S01]  /*54a0*/  IADD3 R4, P0, R28, UR25, RZ ;  /* 0x000000191c047c10 */ /* 0x001fe2000ff1e0ff */
[----:B-----5:R-:W-:-:S03]  /*54b0*/  FMUL R108, R108, R15 ;  /* 0x0000000f6c6c7220 */ /* 0x020fc60000400000 */
[----:B------:R-:W-:Y:S01]  /*54c0*/  IADD3.X R5, R29, UR28, RZ, P0, !PT ;  /* 0x0000001c1d057c10 */ /* 0x000fe200087fe4ff */
[----:B------:R-:W-:-:S05]  /*54d0*/  FFMA R87, R87, R14, R108 ;  /* 0x0000000e57577223 */ /* 0x000fca000000006c */
[----:B------:R0:W-:Y:S01]  /*54e0*/  STG.E desc[UR20][R4.64], R87 ;  /* 0x0000005704007986 */ /* 0x0001e2000c101914 */
[----:B------:R-:W-:Y:S05]  /*54f0*/  BRA `(.L_x_157) ;  /* 0x00000014006c7947 */ /* 0x000fea0003800000 */
.L_x_30:
[----:B------:R-:W-:Y:S01]  /*5500*/  ISETP.GT.AND P1, PT, R5, 0x1, PT ;  /* 0x000000010500780c */ /* 0x000fe20003f24270 */
[----:B------:R-:W-:Y:S01]  /*5510*/  ULDC.64 UR8, c[0x0][0x6c0] ;  /* 0x0001b00000087ab9 */ /* 0x000fe20000000a00 */
[----:B------:R-:W-:Y:S01]  /*5520*/  ISETP.GT.AND P0, PT, R4, 0x8, P0 ;  /* 0x000000080400780c */ /* 0x000fe20000704270 */
[-C--:B------:R-:W-:Y:S01]  /*5530*/  FMUL R95, R24, R14.reuse ;  /* 0x0000000e185f7220 */ /* 0x080fe20000400000 */
[----:B------:R-:W-:Y:S01]  /*5540*/  LEA R90, P5, R96, UR8, 0x2 ;  /* 0x00000008605a7c11 */ /* 0x000fe2000f8a10ff */
[-C--:B------:R-:W-:Y:S01]  /*5550*/  FMUL R97, R25, R14.reuse ;  /* 0x0000000e19617220 */ /* 0x080fe20000400000 */
[----:B------:R-:W-:Y:S01]  /*5560*/  ISETP.GT.AND P3, PT, R4, RZ, P1 ;  /* 0x000000ff0400720c */ /* 0x000fe20000f64270 */
[-C--:B------:R-:W-:Y:S01]  /*5570*/  FMUL R99, R26, R14.reuse ;  /* 0x0000000e1a637220 */ /* 0x080fe20000400000 */
[----:B------:R-:W-:Y:S01]  /*5580*/  LEA.HI.X R91, R96, UR9, R113, 0x2, P5 ;  /* 0x00000009605b7c11 */ /* 0x000fe2000a8f1471 */
[----:B------:R-:W-:Y:S01]  /*5590*/  FMUL R101, R27, R14 ;  /* 0x0000000e1b657220 */ /* 0x000fe20000400000 */
[----:B------:R-:W-:Y:S01]  /*55a0*/  LEA R92, P5, R114, R90, 0x2 ;  /* 0x0000005a725c7211 */ /* 0x000fe200078a10ff */
[-C--:B------:R-:W-:Y:S01]  /*55b0*/  FMUL R33, R33, R14.reuse ;  /* 0x0000000e21217220 */ /* 0x080fe20000400000 */
[----:B------:R-:W-:Y:S01]  /*55c0*/  ISETP.GT.AND P1, PT, R4, 0x8, P1 ;  /* 0x000000080400780c */ /* 0x000fe20000f24270 */
[----:B------:R0:W-:Y:S01]  /*55d0*/  @P2 STG.E desc[UR20][R90.64], R95 ;  /* 0x0000005f5a002986 */ /* 0x0001e2000c101914 */
[----:B------:R-:W-:Y:S01]  /*55e0*/  LEA.HI.X R93, R114, R91, R115, 0x2, P5 ;  /* 0x0000005b725d7211 */ /* 0x000fe200028f1473 */
[-C--:B------:R-:W-:Y:S01]  /*55f0*/  FMUL R35, R35, R14.reuse ;  /* 0x0000000e23237220 */ /* 0x080fe20000400000 */
[----:B------:R-:W-:Y:S01]  /*5600*/  ISETP.GT.AND P2, PT, R5, 0x9, PT ;  /* 0x000000090500780c */ /* 0x000fe20003f44270 */
[-C--:B------:R-:W-:Y:S01]  /*5610*/  FMUL R37, R37, R14.reuse ;  /* 0x0000000e25257220 */ /* 0x080fe20000400000 */
[-C--:B------:R-:W-:Y:S01]  /*5620*/  FMUL R39, R39, R14.reuse ;  /* 0x0000000e27277220 */ /* 0x080fe20000400000 */
[----:B------:R1:W-:Y:S01]  /*5630*/  @P3 STG.E desc[UR20][R92.64], R97 ;  /* 0x000000615c003986 */ /* 0x0003e2000c101914 */
[----:B------:R-:W-:Y:S01]  /*5640*/  ISETP.GT.AND P3, PT, R5, 0x8, PT ;  /* 0x000000080500780c */ /* 0x000fe20003f64270 */
[-C--:B------:R-:W-:Y:S01]  /*5650*/  FMUL R41, R41, R14.reuse ;  /* 0x0000000e29297220 */ /* 0x080fe20000400000 */
[----:B------:R-:W-:Y:S01]  /*5660*/  ISETP.GT.AND P6, PT, R4, RZ, P2 ;  /* 0x000000ff0400720c */ /* 0x000fe200017c4270 */
[----:B------:R2:W-:Y:S01]  /*5670*/  @P0 STG.E desc[UR20][R90.64+0x20], R99 ;  /* 0x000020635a000986 */ /* 0x0005e2000c101914 */
[----:B------:R-:W-:Y:S01]  /*5680*/  IADD3 R24, P0, R90, UR15, RZ ;  /* 0x0000000f5a187c10 */ /* 0x000fe2000ff1e0ff */
[-C--:B0-----:R-:W-:Y:S01]  /*5690*/  FMUL R95, R28, R14.reuse ;  /* 0x0000000e1c5f7220 */ /* 0x081fe20000400000 */
[----:B------:R-:W-:Y:S01]  /*56a0*/  ISETP.GT.AND P5, PT, R4, RZ, P3 ;  /* 0x000000ff0400720c */ /* 0x000fe20001fa4270 */
[----:B------:R0:W-:Y:S01]  /*56b0*/  @P1 STG.E desc[UR20][R92.64+0x20], R101 ;  /* 0x000020655c001986 */ /* 0x0001e2000c101914 */
[----:B------:R-:W-:Y:S01]  /*56c0*/  IADD3.X R25, R91, UR13, RZ, P0, !PT ;  /* 0x0000000d5b197c10 */ /* 0x000fe200087fe4ff */
[-C--:B------:R-:W-:Y:S01]  /*56d0*/  FMUL R43, R43, R14.reuse ;  /* 0x0000000e2b2b7220 */ /* 0x080fe20000400000 */
[----:B------:R-:W-:Y:S01]  /*56e0*/  IADD3 R26, P0, R92, UR15, RZ ;  /* 0x0000000f5c1a7c10 */ /* 0x000fe2000ff1e0ff */
[-C--:B-1----:R-:W-:Y:S01]  /*56f0*/  FMUL R97, R29, R14.reuse ;  /* 0x0000000e1d617220 */ /* 0x082fe20000400000 */
[----:B------:R-:W-:Y:S01]  /*5700*/  IADD3 R28, P1, R90, UR25, RZ ;  /* 0x000000195a1c7c10 */ /* 0x000fe2000ff3e0ff */
[-C--:B------:R-:W-:Y:S01]  /*5710*/  FMUL R45, R45, R14.reuse ;  /* 0x0000000e2d2d7220 */ /* 0x080fe20000400000 */
[----:B------:R-:W-:Y:S01]  /*5720*/  IADD3.X R27, R93, UR13, RZ, P0, !PT ;  /* 0x0000000d5d1b7c10 */ /* 0x000fe200087fe4ff */
[-C--:B--2---:R-:W-:Y:S01]  /*5730*/  FMUL R99, R30, R14.reuse ;  /* 0x0000000e1e637220 */ /* 0x084fe20000400000 */
[C---:B------:R-:W-:Y:S01]  /*5740*/  ISETP.GT.AND P0, PT, R4.reuse, 0x8, P3 ;  /* 0x000000080400780c */ /* 0x040fe20001f04270 */
[-C--:B------:R-:W-:Y:S01]  /*5750*/  FMUL R47, R47, R14.reuse ;  /* 0x0000000e2f2f7220 */ /* 0x080fe20000400000 */
[----:B------:R-:W-:Y:S01]  /*5760*/  IADD3.X R29, R91, UR28, RZ, P1, !PT ;  /* 0x0000001c5b1d7c10 */ /* 0x000fe20008ffe4ff */
[----:B------:R1:W-:Y:S01]  /*5770*/  @P5 STG.E desc[UR20][R24.64], R95 ;  /* 0x0000005f18005986 */ /* 0x0003e2000c101914 */
[----:B------:R-:W-:Y:S01]  /*5780*/  ISETP.GT.AND P3, PT, R5, 0x10, PT ;  /* 0x000000100500780c */ /* 0x000fe20003f64270 */
[-C--:B0-----:R-:W-:Y:S01]  /*5790*/  FMUL R101, R31, R14.reuse ;  /* 0x0000000e1f657220 */ /* 0x081fe20000400000 */
[C---:B------:R-:W-:Y:S01]  /*57a0*/  ISETP.GT.AND P2, PT, R4.reuse, 0x8, P2 ;  /* 0x000000080400780c */ /* 0x040fe20001744270 */
[----:B------:R0:W-:Y:S01]  /*57b0*/  @P6 STG.E desc[UR20][R26.64], R97 ;  /* 0x000000611a006986 */ /* 0x0001e2000c101914 */
[----:B------:R-:W-:Y:S01]  /*57c0*/  ISETP.GT.AND P5, PT, R4, RZ, P3 ;  /* 0x000000ff0400720c */ /* 0x000fe20001fa4270 */
[-C--:B------:R-:W-:Y:S01]  /*57d0*/  FMUL R49, R49, R14.reuse ;  /* 0x0000000e31317220 */ /* 0x080fe20000400000 */
[----:B------:R-:W-:Y:S01]  /*57e0*/  IADD3 R30, P6, R92, UR25, RZ ;  /* 0x000000195c1e7c10 */ /* 0x000fe2000ffde0ff */
[-C--:B------:R-:W-:Y:S01]  /*57f0*/  FMUL R51, R51, R14.reuse ;  /* 0x0000000e33337220 */ /* 0x080fe20000400000 */
[----:B------:R-:W-:Y:S01]  /*5800*/  ISETP.GT.AND P1, PT, R5, 0x11, PT ;  /* 0x000000110500780c */ /* 0x000fe20003f24270 */
[----:B------:R-:W-:Y:S01]  /*5810*/  @P0 STG.E desc[UR20][R28.64], R99 ;  /* 0x000000631c000986 */ /* 0x000fe2000c101914 */
[----:B------:R-:W-:Y:S01]  /*5820*/  IADD3 R90, P0, R24, UR15, RZ ;  /* 0x0000000f185a7c10 */ /* 0x000fe2000ff1e0ff */
[-C--:B-1----:R-:W-:Y:S01]  /*5830*/  FMUL R95, R32, R14.reuse ;  /* 0x0000000e205f7220 */ /* 0x082fe20000400000 */
[----:B------:R-:W-:Y:S01]  /*5840*/  IADD3.X R31, R93, UR28, RZ, P6, !PT ;  /* 0x0000001c5d1f7c10 */ /* 0x000fe2000b7fe4ff */
[-C--:B------:R-:W-:Y:S01]  /*5850*/  FMUL R53, R53, R14.reuse ;  /* 0x0000000e35357220 */ /* 0x080fe20000400000 */
[----:B------:R-:W-:Y:S01]  /*5860*/  IADD3.X R91, R25, UR13, RZ, P0, !PT ;  /* 0x0000000d195b7c10 */ /* 0x000fe200087fe4ff */
[-C--:B0-----:R-:W-:Y:S01]  /*5870*/  FMUL R97, R34, R14.reuse ;  /* 0x0000000e22617220 */ /* 0x081fe20000400000 */
[----:B------:R-:W-:Y:S01]  /*5880*/  IADD3 R92, P0, R26, UR15, RZ ;  /* 0x0000000f1a5c7c10 */ /* 0x000fe2000ff1e0ff */
[----:B------:R-:W-:Y:S01]  /*5890*/  @P2 STG.E desc[UR20][R30.64], R101 ;  /* 0x000000651e002986 */ /* 0x000fe2000c101914 */
[C---:B------:R-:W-:Y:S01]  /*58a0*/  ISETP.GT.AND P6, PT, R4.reuse, RZ, P1 ;  /* 0x000000ff0400720c */ /* 0x040fe20000fc4270 */
[-C--:B------:R-:W-:Y:S01]  /*58b0*/  FMUL R55, R55, R14.reuse ;  /* 0x0000000e37377220 */ /* 0x080fe20000400000 */
[----:B------:R-:W-:Y:S01]  /*58c0*/  IADD3.X R93, R27, UR13, RZ, P0, !PT ;  /* 0x0000000d1b5d7c10 */ /* 0x000fe200087fe4ff */
[----:B------:R0:W-:Y:S01]  /*58d0*/  @P5 STG.E desc[UR20][R90.64], R95 ;  /* 0x0000005f5a005986 */ /* 0x0001e2000c101914 */
[----:B------:R-:W-:Y:S01]  /*58e0*/  ISETP.GT.AND P0, PT, R4, 0x8, P3 ;  /* 0x000000080400780c */ /* 0x000fe20001f04270 */
[-C--:B------:R-:W-:Y:S01]  /*58f0*/  FMUL R57, R57, R14.reuse ;  /* 0x0000000e39397220 */ /* 0x080fe20000400000 */
[----:B------:R-:W-:Y:S01]  /*5900*/  IADD3 R24, P5, R24, UR25, RZ ;  /* 0x0000001918187c10 */ /* 0x000fe2000ffbe0ff */
[-C--:B------:R-:W-:Y:S01]  /*5910*/  FMUL R59, R59, R14.reuse ;  /* 0x0000000e3b3b7220 */ /* 0x080fe20000400000 */
[----:B------:R-:W-:Y:S01]  /*5920*/  ISETP.GT.AND P3, PT, R5, 0x18, PT ;  /* 0x000000180500780c */ /* 0x000fe20003f64270 */
[-C--:B------:R-:W-:Y:S01]  /*5930*/  FMUL R61, R61, R14.reuse ;  /* 0x0000000e3d3d7220 */ /* 0x080fe20000400000 */
[----:B------:R-:W-:Y:S01]  /*5940*/  IADD3.X R25, R25, UR28, RZ, P5, !PT ;  /* 0x0000001c19197c10 */ /* 0x000fe2000affe4ff */
[-C--:B------:R-:W-:Y:S01]  /*5950*/  FMUL R63, R63, R14.reuse ;  /* 0x0000000e3f3f7220 */ /* 0x080fe20000400000 */
[C---:B------:R-:W-:Y:S01]  /*5960*/  ISETP.GT.AND P2, PT, R4.reuse, 0x8, P1 ;  /* 0x000000080400780c */ /* 0x040fe20000f44270 */
[----:B------:R1:W-:Y:S01]  /*5970*/  @P6 STG.E desc[UR20][R92.64], R33 ;  /* 0x000000215c006986 */ /* 0x0003e2000c101914 */
[----:B------:R-:W-:Y:S01]  /*5980*/  ISETP.GT.AND P5, PT, R4, RZ, P3 ;  /* 0x000000ff0400720c */ /* 0x000fe20001fa4270 */
[-C--:B0-----:R-:W-:Y:S01]  /*5990*/  FMUL R95, R38, R14.reuse ;  /* 0x0000000e265f7220 */ /* 0x081fe20000400000 */
[----:B------:R-:W-:Y:S01]  /*59a0*/  IADD3 R26, P6, R26, UR25, RZ ;  /* 0x000000191a1a7c10 */ /* 0x000fe2000ffde0ff */
[----:B------:R0:W-:Y:S01]  /*59b0*/  @P0 STG.E desc[UR20][R24.64], R97 ;  /* 0x0000006118000986 */ /* 0x0001e2000c101914 */
[----:B------:R-:W-:Y:S01]  /*59c0*/  IADD3 R28, P0, R90, UR15, RZ ;  /* 0x0000000f5a1c7c10 */ /* 0x000fe2000ff1e0ff */
[-C--:B------:R-:W-:Y:S01]  /*59d0*/  FMUL R65, R65, R14.reuse ;  /* 0x0000000e41417220 */ /* 0x080fe20000400000 */
[----:B------:R-:W-:Y:S01]  /*59e0*/  ISETP.GT.AND P1, PT, R5, 0x19, PT ;  /* 0x000000190500780c */ /* 0x000fe20003f24270 */
[-C--:B------:R-:W-:Y:S01]  /*59f0*/  FMUL R67, R67, R14.reuse ;  /* 0x0000000e43437220 */ /* 0x080fe20000400000 */
[----:B------:R-:W-:Y:S01]  /*5a00*/  IADD3.X R29, R91, UR13, RZ, P0, !PT ;  /* 0x0000000d5b1d7c10 */ /* 0x000fe200087fe4ff */
[-C--:B------:R-:W-:Y:S01]  /*5a10*/  FMUL R69, R69, R14.reuse ;  /* 0x0000000e45457220 */ /* 0x080fe20000400000 */
[----:B------:R-:W-:Y:S01]  /*5a20*/  IADD3 R30, P0, R92, UR15, RZ ;  /* 0x0000000f5c1e7c10 */ /* 0x000fe2000ff1e0ff */
[-C--:B-1----:R-:W-:Y:S01]  /*5a30*/  FMUL R33, R36, R14.reuse ;  /* 0x0000000e24217220 */ /* 0x082fe20000400000 */
[----:B------:R-:W-:Y:S01]  /*5a40*/  IADD3.X R27, R27, UR28, RZ, P6, !PT ;  /* 0x0000001c1b1b7c10 */ /* 0x000fe2000b7fe4ff */
[-C--:B------:R-:W-:Y:S01]  /*5a50*/  FMUL R71, R71, R14.reuse ;  /* 0x0000000e47477220 */ /* 0x080fe20000400000 */
[C---:B------:R-:W-:Y:S01]  /*5a60*/  ISETP.GT.AND P6, PT, R4.reuse, RZ, P1 ;  /* 0x000000ff0400720c */ /* 0x040fe20000fc4270 */
[-C--:B------:R-:W-:Y:S01]  /*5a70*/  FMUL R73, R73, R14.reuse ;  /* 0x0000000e49497220 */ /* 0x080fe20000400000 */
[----:B------:R-:W-:Y:S01]  /*5a80*/  IADD3.X R31, R93, UR13, RZ, P0, !PT ;  /* 0x0000000d5d1f7c10 */ /* 0x000fe200087fe4ff */
[----:B------:R1:W-:Y:S01]  /*5a90*/  @P2 STG.E desc[UR20][R26.64], R35 ;  /* 0x000000231a002986 */ /* 0x0003e2000c101914 */
[----:B------:R-:W-:Y:S01]  /*5aa0*/  ISETP.GT.AND P0, PT, R4, 0x8, P3 ;  /* 0x000000080400780c */ /* 0x000fe20001f04270 */
[-C--:B------:R-:W-:Y:S01]  /*5ab0*/  FMUL R75, R75, R14.reuse ;  /* 0x0000000e4b4b7220 */ /* 0x080fe20000400000 */
[----:B------:R-:W-:Y:S01]  /*5ac0*/  ISETP.GT.AND P3, PT, R5, 0x20, PT ;  /* 0x000000200500780c */ /* 0x000fe20003f64270 */
[----:B------:R2:W-:Y:S01]  /*5ad0*/  @P5 STG.E desc[UR20][R28.64], R33 ;  /* 0x000000211c005986 */ /* 0x0005e2000c101914 */
[----:B0-----:R-:W-:Y:S01]  /*5ae0*/  IADD3 R24, P5, R90, UR25, RZ ;  /* 0x000000195a187c10 */ /* 0x001fe2000ffbe0ff */
[-C--:B------:R-:W-:Y:S01]  /*5af0*/  FMUL R77, R77, R14.reuse ;  /* 0x0000000e4d4d7220 */ /* 0x080fe20000400000 */
[C---:B------:R-:W-:Y:S01]  /*5b00*/  ISETP.GT.AND P2, PT, R4.reuse, 0x8, P1 ;  /* 0x000000080400780c */ /* 0x040fe20000f44270 */
[-C--:B------:R-:W-:Y:S01]  /*5b10*/  FMUL R79, R79, R14.reuse ;  /* 0x0000000e4f4f7220 */ /* 0x080fe20000400000 */
[----:B------:R-:W-:Y:S01]  /*5b20*/  IADD3.X R25, R91, UR28, RZ, P5, !PT ;  /* 0x0000001c5b197c10 */ /* 0x000fe2000affe4ff */
[----:B------:R0:W-:Y:S01]  /*5b30*/  @P6 STG.E desc[UR20][R30.64], R37 ;  /* 0x000000251e006986 */ /* 0x0001e2000c101914 */
[----:B------:R-:W-:Y:S01]  /*5b40*/  ISETP.GT.AND P5, PT, R4, RZ, P3 ;  /* 0x000000ff0400720c */ /* 0x000fe20001fa4270 */
[-C--:B------:R-:W-:Y:S01]  /*5b50*/  FMUL R81, R81, R14.reuse ;  /* 0x0000000e51517220 */ /* 0x080fe20000400000 */
[----:B-1----:R-:W-:Y:S01]  /*5b60*/  IADD3 R26, P6, R92, UR25, RZ ;  /* 0x000000195c1a7c10 */ /* 0x002fe2000ffde0ff */
[----:B------:R1:W-:Y:S01]  /*5b70*/  @P0 STG.E desc[UR20][R24.64], R95 ;  /* 0x0000005f18000986 */ /* 0x0003e2000c101914 */
[----:B------:R-:W-:Y:S01]  /*5b80*/  IADD3 R32, P0, R28, UR15, RZ ;  /* 0x0000000f1c207c10 */ /* 0x000fe2000ff1e0ff */
[-C--:B------:R-:W-:Y:S01]  /*5b90*/  FMUL R83, R83, R14.reuse ;  /* 0x0000000e53537220 */ /* 0x080fe20000400000 */
[----:B------:R-:W-:Y:S01]  /*5ba0*/  ISETP.GT.AND P1, PT, R5, 0x21, PT ;  /* 0x000000210500780c */ /* 0x000fe20003f24270 */
[-C--:B------:R-:W-:Y:S01]  /*5bb0*/  FMUL R85, R85, R14.reuse ;  /* 0x0000000e55557220 */ /* 0x080fe20000400000 */
[----:B--2---:R-:W-:Y:S01]  /*5bc0*/  IADD3.X R33, R29, UR13, RZ, P0, !PT ;  /* 0x0000000d1d217c10 */ /* 0x004fe200087fe4ff */
[-C--:B------:R-:W-:Y:S01]  /*5bd0*/  FMUL R87, R87, R14.reuse ;  /* 0x0000000e57577220 */ /* 0x080fe20000400000 */
[----:B------:R-:W-:Y:S01]  /*5be0*/  IADD3 R34, P0, R30, UR15, RZ ;  /* 0x0000000f1e227c10 */ /* 0x000fe2000ff1e0ff */
[----:B0-----:R-:W-:Y:S01]  /*5bf0*/  FMUL R37, R40, R14 ;  /* 0x0000000e28257220 */ /* 0x001fe20000400000 */
[----:B------:R-:W-:-:S02]  /*5c00*/  IADD3.X R27, R93, UR28, RZ, P6, !PT ;  /* 0x0000001c5d1b7c10 */ /* 0x000fc4000b7fe4ff */
[C---:B------:R-:W-:Y:S02]  /*5c10*/  ISETP.GT.AND P6, PT, R4.reuse, RZ, P1 ;  /* 0x000000ff0400720c */ /* 0x040fe40000fc4270 */
[----:B------:R-:W-:Y:S01]  /*5c20*/  IADD3.X R35, R31, UR13, RZ, P0, !PT ;  /* 0x0000000d1f237c10 */ /* 0x000fe200087fe4ff */
[----:B------:R0:W-:Y:S01]  /*5c30*/  @P2 STG.E desc[UR20][R26.64], R39 ;  /* 0x000000271a002986 */ /* 0x0001e2000c101914 */
[----:B------:R-:W-:Y:S02]  /*5c40*/  ISETP.GT.AND P0, PT, R4, 0x8, P3 ;  /* 0x000000080400780c */ /* 0x000fe40001f04270 */
[----:B------:R-:W-:Y:S01]  /*5c50*/  ISETP.GT.AND P3, PT, R5, 0x28, PT ;  /* 0x000000280500780c */ /* 0x000fe20003f64270 */
[----:B------:R2:W-:Y:S01]  /*5c60*/  @P5 STG.E desc[UR20][R32.64], R37 ;  /* 0x0000002520005986 */ /* 0x0005e2000c101914 */
[----:B-1----:R-:W-:Y:S02]  /*5c70*/  IADD3 R24, P5, R28, UR25, RZ ;  /* 0x000000191c187c10 */ /* 0x002fe4000ffbe0ff */
[----:B------:R-:W-:-:S02]  /*5c80*/  ISETP.GT.AND P2, PT, R4, 0x8, P1 ;  /* 0x000000080400780c */ /* 0x000fc40000f44270 */
[----:B------:R-:W-:Y:S01]  /*5c90*/  IADD3.X R25, R29, UR28, RZ, P5, !PT ;  /* 0x0000001c1d197c10 */ /* 0x000fe2000affe4ff */
[----:B------:R-:W-:Y:S01]  /*5ca0*/  @P6 STG.E desc[UR20][R34.64], R41 ;  /* 0x0000002922006986 */ /* 0x000fe2000c101914 */
[----:B------:R-:W-:Y:S01]  /*5cb0*/  ISETP.GT.AND P5, PT, R4, RZ, P3 ;  /* 0x000000ff0400720c */ /* 0x000fe20001fa4270 */
[-C--:B0-----:R-:W-:Y:S01]  /*5cc0*/  FMUL R39, R42, R14.reuse ;  /* 0x0000000e2a277220 */ /* 0x081fe20000400000 */
[----:B------:R-:W-:Y:S02]  /*5cd0*/  IADD3 R26, P6, R30, UR25, RZ ;  /* 0x000000191e1a7c10 */ /* 0x000fe4000ffde0ff */
[----:B------:R-:W-:Y:S01]  /*5ce0*/  ISETP.GT.AND P1, PT, R5, 0x29, PT ;  /* 0x000000290500780c */ /* 0x000fe20003f24270 */
[----:B--2---:R-:W-:Y:S01]  /*5cf0*/  FMUL R37, R44, R14 ;  /* 0x0000000e2c257220 */ /* 0x004fe20000400000 */
[----:B------:R0:W-:Y:S01]  /*5d00*/  @P0 STG.E desc[UR20][R24.64], R39 ;  /* 0x0000002718000986 */ /* 0x0001e2000c101914 */
[----:B------:R-:W-:Y:S02]  /*5d10*/  IADD3 R28, P0, R32, UR15, RZ ;  /* 0x0000000f201c7c10 */ /* 0x000fe4000ff1e0ff */
[----:B------:R-:W-:-:S02]  /*5d20*/  IADD3.X R27, R31, UR28, RZ, P6, !PT ;  /* 0x0000001c1f1b7c10 */ /* 0x000fc4000b7fe4ff */
[----:B------:R-:W-:Y:S02]  /*5d30*/  IADD3.X R29, R33, UR13, RZ, P0, !PT ;  /* 0x0000000d211d7c10 */ /* 0x000fe400087fe4ff */
[----:B------:R-:W-:Y:S01]  /*5d40*/  IADD3 R30, P0, R34, UR15, RZ ;  /* 0x0000000f221e7c10 */ /* 0x000fe2000ff1e0ff */
[----:B------:R-:W-:Y:S01]  /*5d50*/  @P2 STG.E desc[UR20][R26.64], R43 ;  /* 0x0000002b1a002986 */ /* 0x000fe2000c101914 */
[C---:B------:R-:W-:Y:S02]  /*5d60*/  ISETP.GT.AND P6, PT, R4.reuse, RZ, P1 ;  /* 0x000000ff0400720c */ /* 0x040fe40000fc4270 */
[----:B------:R-:W-:Y:S01]  /*5d70*/  IADD3.X R31, R35, UR13, RZ, P0, !PT ;  /* 0x0000000d231f7c10 */ /* 0x000fe200087fe4ff */
[----:B------:R1:W-:Y:S01]  /*5d80*/  @P5 STG.E desc[UR20][R28.64], R37 ;  /* 0x000000251c005986 */ /* 0x0003e2000c101914 */
[----:B------:R-:W-:Y:S01]  /*5d90*/  ISETP.GT.AND P0, PT, R4, 0x8, P3 ;  /* 0x000000080400780c */ /* 0x000fe20001f04270 */
[----:B0-----:R-:W-:Y:S01]  /*5da0*/  FMUL R39, R46, R14 ;  /* 0x0000000e2e277220 */ /* 0x001fe20000400000 */
[----:B------:R-:W-:-:S02]  /*5db0*/  IADD3 R24, P5, R32, UR25, RZ ;  /* 0x0000001920187c10 */ /* 0x000fc4000ffbe0ff */
[----:B------:R-:W-:Y:S02]  /*5dc0*/  ISETP.GT.AND P3, PT, R5, 0x30, PT ;  /* 0x000000300500780c */ /* 0x000fe40003f64270 */
[----:B------:R-:W-:Y:S02]  /*5dd0*/  IADD3.X R25, R33, UR28, RZ, P5, !PT ;  /* 0x0000001c21197c10 */ /* 0x000fe4000affe4ff */
[C---:B------:R-:W-:Y:S01]  /*5de0*/  ISETP.GT.AND P2, PT, R4.reuse, 0x8, P1 ;  /* 0x000000080400780c */ /* 0x040fe20000f44270 */
[----:B------:R-:W-:Y:S01]  /*5df0*/  @P6 STG.E desc[UR20][R30.64], R45 ;  /* 0x0000002d1e006986 */ /* 0x000fe2000c101914 */
[----:B------:R-:W-:Y:S01]  /*5e00*/  ISETP.GT.AND P5, PT, R4, RZ, P3 ;  /* 0x000000ff0400720c */ /* 0x000fe20001fa4270 */
[----:B-1----:R-:W-:Y:S01]  /*5e10*/  FMUL R37, R48, R14 ;  /* 0x0000000e30257220 */ /* 0x002fe20000400000 */
[----:B------:R-:W-:Y:S01]  /*5e20*/  IADD3 R26, P6, R34, UR25, RZ ;  /* 0x00000019221a7c10 */ /* 0x000fe2000ffde0ff */
[----:B------:R0:W-:Y:S01]  /*5e30*/  @P0 STG.E desc[UR20][R24.64], R39 ;  /* 0x0000002718000986 */ /* 0x0001e2000c101914 */
[----:B------:R-:W-:-:S02]  /*5e40*/  IADD3 R32, P0, R28, UR15, RZ ;  /* 0x0000000f1c207c10 */ /* 0x000fc4000ff1e0ff */
[----:B------:R-:W-:Y:S02]  /*5e50*/  ISETP.GT.AND P1, PT, R5, 0x31, PT ;  /* 0x000000310500780c */ /* 0x000fe40003f24270 */
[----:B------:R-:W-:Y:S02]  /*5e60*/  IADD3.X R33, R29, UR13, RZ, P0, !PT ;  /* 0x0000000d1d217c10 */ /* 0x000fe400087fe4ff */
[----:B------:R-:W-:Y:S02]  /*5e70*/  IADD3 R34, P0, R30, UR15, RZ ;  /* 0x0000000f1e227c10 */ /* 0x000fe4000ff1e0ff */
[----:B------:R-:W-:Y:S02]  /*5e80*/  IADD3.X R27, R35, UR28, RZ, P6, !PT ;  /* 0x0000001c231b7c10 */ /* 0x000fe4000b7fe4ff */
[----:B------:R-:W-:Y:S01]  /*5e90*/  ISETP.GT.AND P6, PT, R4, RZ, P1 ;  /* 0x000000ff0400720c */ /* 0x000fe20000fc4270 */
[----:B0-----:R-:W-:Y:S01]  /*5ea0*/  FMUL R39, R50, R14 ;  /* 0x0000000e32277220 */ /* 0x001fe20000400000 */
[----:B------:R-:W-:Y:S01]  /*5eb0*/  IADD3.X R35, R31, UR13, RZ, P0, !PT ;  /* 0x0000000d1f237c10 */ /* 0x000fe200087fe4ff */
[----:B------:R0:W-:Y:S01]  /*5ec0*/  @P2 STG.E desc[UR20][R26.64], R47 ;  /* 0x0000002f1a002986 */ /* 0x0001e2000c101914 */
[----:B------:R-:W-:-:S02]  /*5ed0*/  ISETP.GT.AND P0, PT, R4, 0x8, P3 ;  /* 0x000000080400780c */ /* 0x000fc40001f04270 */
[----:B------:R-:W-:Y:S01]  /*5ee0*/  ISETP.GT.AND P3, PT, R5, 0x38, PT ;  /* 0x000000380500780c */ /* 0x000fe20003f64270 */
[----:B------:R1:W-:Y:S01]  /*5ef0*/  @P5 STG.E desc[UR20][R32.64], R37 ;  /* 0x0000002520005986 */ /* 0x0003e2000c101914 */
[----:B------:R-:W-:Y:S02]  /*5f00*/  IADD3 R24, P5, R28, UR25, RZ ;  /* 0x000000191c187c10 */ /* 0x000fe4000ffbe0ff */
[C---:B------:R-:W-:Y:S02]  /*5f10*/  ISETP.GT.AND P2, PT, R4.reuse, 0x8, P1 ;  /* 0x000000080400780c */ /* 0x040fe40000f44270 */
[----:B------:R-:W-:Y:S01]  /*5f20*/  IADD3.X R25, R29, UR28, RZ, P5, !PT ;  /* 0x0000001c1d197c10 */ /* 0x000fe2000affe4ff */
[----:B------:R-:W-:Y:S01]  /*5f30*/  @P6 STG.E desc[UR20][R34.64], R49 ;  /* 0x0000003122006986 */ /* 0x000fe2000c101914 */
[----:B------:R-:W-:Y:S02]  /*5f40*/  ISETP.GT.AND P5, PT, R4, RZ, P3 ;  /* 0x000000ff0400720c */ /* 0x000fe40001fa4270 */
[----:B0-----:R-:W-:Y:S01]  /*5f50*/  IADD3 R26, P6, R30, UR25, RZ ;  /* 0x000000191e1a7c10 */ /* 0x001fe2000ffde0ff */
[----:B------:R0:W-:Y:S01]  /*5f60*/  @P0 STG.E desc[UR20][R24.64], R39 ;  /* 0x0000002718000986 */ /* 0x0001e2000c101914 */
[----:B------:R-:W-:Y:S01]  /*5f70*/  IADD3 R28, P0, R32, UR15, RZ ;  /* 0x0000000f201c7c10 */ /* 0x000fe2000ff1e0ff */
[----:B-1----:R-:W-:Y:S01]  /*5f80*/  FMUL R37, R52, R14 ;  /* 0x0000000e34257220 */ /* 0x002fe20000400000 */
[----:B------:R-:W-:-:S02]  /*5f90*/  ISETP.GT.AND P1, PT, R5, 0x39, PT ;  /* 0x000000390500780c */ /* 0x000fc40003f24270 */
        /* <DEDUP_REMOVED lines=61> */
[----:B------:R-:W-:Y:S02]  /*6370*/  IADD3.X R27, R35, UR28, RZ, P6, !PT ;  /* 0x0000001c231b7c10 */ /* 0x000fe4000b7fe4ff */
[----:B------:R-:W-:Y:S02]  /*6380*/  IADD3 R34, P0, R30, UR15, RZ ;  /* 0x0000000f1e227c10 */ /* 0x000fe4000ff1e0ff */
[----:B------:R-:W-:Y:S01]  /*6390*/  ISETP.GT.AND P6, PT, R4, RZ, P1 ;  /* 0x000000ff0400720c */ /* 0x000fe20000fc4270 */
[----:B------:R1:W-:Y:S01]  /*63a0*/  @P2 STG.E desc[UR20][R26.64], R63 ;  /* 0x0000003f1a002986 */ /* 0x0003e2000c101914 */
[----:B------:R-:W-:Y:S01]  /*63b0*/  IADD3.X R35, R31, UR13, RZ, P0, !PT ;  /* 0x0000000d1f237c10 */ /* 0x000fe200087fe4ff */
[----:B0-----:R-:W-:Y:S01]  /*63c0*/  FMUL R39, R66, R14 ;  /* 0x0000000e42277220 */ /* 0x001fe20000400000 */
[----:B------:R-:W-:Y:S01]  /*63d0*/  ISETP.GT.AND P0, PT, R4, 0x8, P3 ;  /* 0x000000080400780c */ /* 0x000fe20001f04270 */
[----:B------:R0:W-:Y:S01]  /*63e0*/  @P5 STG.E desc[UR20][R32.64], R37 ;  /* 0x0000002520005986 */ /* 0x0001e2000c101914 */
[----:B------:R-:W-:-:S02]  /*63f0*/  IADD3 R24, P5, R28, UR25, RZ ;  /* 0x000000191c187c10 */ /* 0x000fc4000ffbe0ff */
[----:B------:R-:W-:Y:S02]  /*6400*/  ISETP.GT.AND P2, PT, R4, 0x8, P1 ;  /* 0x000000080400780c */ /* 0x000fe40000f44270 */
[----:B------:R-:W-:Y:S02]  /*6410*/  IADD3.X R25, R29, UR28, RZ, P5, !PT ;  /* 0x0000001c1d197c10 */ /* 0x000fe4000affe4ff */
[C---:B------:R-:W-:Y:S01]  /*6420*/  ISETP.GT.AND P3, PT, R5.reuse, 0x58, PT ;  /* 0x000000580500780c */ /* 0x040fe20003f64270 */
[----:B------:R-:W-:Y:S01]  /*6430*/  @P6 STG.E desc[UR20][R34.64], R65 ;  /* 0x0000004122006986 */ /* 0x000fe2000c101914 */
[----:B-1----:R-:W-:Y:S02]  /*6440*/  IADD3 R26, P6, R30, UR25, RZ ;  /* 0x000000191e1a7c10 */ /* 0x002fe4000ffde0ff */
[----:B------:R-:W-:Y:S01]  /*6450*/  ISETP.GT.AND P1, PT, R5, 0x59, PT ;  /* 0x000000590500780c */ /* 0x000fe20003f24270 */
[----:B------:R1:W-:Y:S01]  /*6460*/  @P0 STG.E desc[UR20][R24.64], R39 ;  /* 0x0000002718000986 */ /* 0x0003e2000c101914 */
[----:B------:R-:W-:Y:S01]  /*6470*/  ISETP.GT.AND P5, PT, R4, RZ, P3 ;  /* 0x000000ff0400720c */ /* 0x000fe20001fa4270 */
[----:B0-----:R-:W-:Y:S01]  /*6480*/  FMUL R37, R68, R14 ;  /* 0x0000000e44257220 */ /* 0x001fe20000400000 */
[----:B------:R-:W-:-:S02]  /*6490*/  IADD3.X R27, R31, UR28, RZ, P6, !PT ;  /* 0x0000001c1f1b7c10 */ /* 0x000fc4000b7fe4ff */
[----:B------:R-:W-:Y:S02]  /*64a0*/  IADD3 R28, P0, R32, UR15, RZ ;  /* 0x0000000f201c7c10 */ /* 0x000fe4000ff1e0ff */
[----:B------:R-:W-:Y:S01]  /*64b0*/  ISETP.GT.AND P6, PT, R4, RZ, P1 ;  /* 0x000000ff0400720c */ /* 0x000fe20000fc4270 */
[----:B------:R0:W-:Y:S01]  /*64c0*/  @P2 STG.E desc[UR20][R26.64], R67 ;  /* 0x000000431a002986 */ /* 0x0001e2000c101914 */
[----:B------:R-:W-:Y:S02]  /*64d0*/  IADD3.X R29, R33, UR13, RZ, P0, !PT ;  /* 0x0000000d211d7c10 */ /* 0x000fe400087fe4ff */
[----:B------:R-:W-:Y:S01]  /*64e0*/  IADD3 R30, P0, R34, UR15, RZ ;  /* 0x0000000f221e7c10 */ /* 0x000fe2000ff1e0ff */
[----:B-1----:R-:W-:Y:S01]  /*64f0*/  FMUL R39, R70, R14 ;  /* 0x0000000e46277220 */ /* 0x002fe20000400000 */
[----:B------:R-:W-:Y:S01]  /*6500*/  ISETP.GT.AND P2, PT, R4, 0x8, P1 ;  /* 0x000000080400780c */ /* 0x000fe20000f44270 */
[----:B------:R1:W-:Y:S01]  /*6510*/  @P5 STG.E desc[UR20][R28.64], R37 ;  /* 0x000000251c005986 */ /* 0x0003e2000c101914 */
[----:B------:R-:W-:-:S02]  /*6520*/  IADD3.X R31, R35, UR13, RZ, P0, !PT ;  /* 0x0000000d231f7c10 */ /* 0x000fc400087fe4ff */
[----:B------:R-:W-:Y:S02]  /*6530*/  ISETP.GT.AND P0, PT, R4, 0x8, P3 ;  /* 0x000000080400780c */ /* 0x000fe40001f04270 */
[----:B------:R-:W-:Y:S01]  /*6540*/  IADD3 R24, P5, R32, UR25, RZ ;  /* 0x0000001920187c10 */ /* 0x000fe2000ffbe0ff */
[----:B------:R-:W-:Y:S01]  /*6550*/  @P6 STG.E desc[UR20][R30.64], R69 ;  /* 0x000000451e006986 */ /* 0x000fe2000c101914 */
[----:B0-----:R-:W-:Y:S02]  /*6560*/  IADD3 R26, P6, R34, UR25, RZ ;  /* 0x00000019221a7c10 */ /* 0x001fe4000ffde0ff */
[----:B------:R-:W-:Y:S02]  /*6570*/  ISETP.GT.AND P3, PT, R5, 0x60, PT ;  /* 0x000000600500780c */ /* 0x000fe40003f64270 */
[----:B------:R-:W-:Y:S01]  /*6580*/  IADD3.X R25, R33, UR28, RZ, P5, !PT ;  /* 0x0000001c21197c10 */ /* 0x000fe2000affe4ff */
[----:B-1----:R-:W-:Y:S01]  /*6590*/  FMUL R37, R72, R14 ;  /* 0x0000000e48257220 */ /* 0x002fe20000400000 */
[----:B------:R-:W-:-:S02]  /*65a0*/  IADD3.X R27, R35, UR28, RZ, P6, !PT ;  /* 0x0000001c231b7c10 */ /* 0x000fc4000b7fe4ff */
[----:B------:R-:W-:Y:S01]  /*65b0*/  ISETP.GT.AND P5, PT, R4, RZ, P3 ;  /* 0x000000ff0400720c */ /* 0x000fe20001fa4270 */
[----:B------:R0:W-:Y:S01]  /*65c0*/  @P0 STG.E desc[UR20][R24.64], R39 ;  /* 0x0000002718000986 */ /* 0x0001e2000c101914 */
[----:B------:R-:W-:Y:S02]  /*65d0*/  ISETP.GT.AND P1, PT, R5, 0x61, PT ;  /* 0x000000610500780c */ /* 0x000fe40003f24270 */
[----:B------:R-:W-:Y:S01]  /*65e0*/  IADD3 R32, P6, R28, UR15, RZ ;  /* 0x0000000f1c207c10 */ /* 0x000fe2000ffde0ff */
[----:B------:R1:W-:Y:S01]  /*65f0*/  @P2 STG.E desc[UR20][R26.64], R71 ;  /* 0x000000471a002986 */ /* 0x0003e2000c101914 */
[----:B------:R-:W-:Y:S02]  /*6600*/  IADD3 R34, P2, R30, UR15, RZ ;  /* 0x0000000f1e227c10 */ /* 0x000fe4000ff5e0ff */
[----:B------:R-:W-:Y:S02]  /*6610*/  ISETP.GT.AND P0, PT, R4, RZ, P1 ;  /* 0x000000ff0400720c */ /* 0x000fe40000f04270 */
[----:B------:R-:W-:-:S02]  /*6620*/  IADD3.X R33, R29, UR13, RZ, P6, !PT ;  /* 0x0000000d1d217c10 */ /* 0x000fc4000b7fe4ff */
[----:B------:R-:W-:Y:S01]  /*6630*/  IADD3.X R35, R31, UR13, RZ, P2, !PT ;  /* 0x0000000d1f237c10 */ /* 0x000fe200097fe4ff */
[----:B0-----:R-:W-:Y:S01]  /*6640*/  FMUL R39, R74, R14 ;  /* 0x0000000e4a277220 */ /* 0x001fe20000400000 */
[----:B------:R-:W-:Y:S01]  /*6650*/  ISETP.GT.AND P2, PT, R4, 0x8, P3 ;  /* 0x000000080400780c */ /* 0x000fe20001f44270 */
[----:B------:R0:W-:Y:S01]  /*6660*/  @P5 STG.E desc[UR20][R32.64], R37 ;  /* 0x0000002520005986 */ /* 0x0001e2000c101914 */
[----:B------:R-:W-:Y:S02]  /*6670*/  IADD3 R24, P5, R28, UR25, RZ ;  /* 0x000000191c187c10 */ /* 0x000fe4000ffbe0ff */
[----:B------:R-:W-:Y:S02]  /*6680*/  ISETP.GT.AND P1, PT, R4, 0x8, P1 ;  /* 0x000000080400780c */ /* 0x000fe40000f24270 */
[----:B------:R-:W-:Y:S01]  /*6690*/  IADD3.X R25, R29, UR28, RZ, P5, !PT ;  /* 0x0000001c1d197c10 */ /* 0x000fe2000affe4ff */
[----:B------:R-:W-:Y:S01]  /*66a0*/  @P0 STG.E desc[UR20][R34.64], R73 ;  /* 0x0000004922000986 */ /* 0x000fe2000c101914 */
[----:B-1----:R-:W-:-:S02]  /*66b0*/  IADD3 R26, P6, R30, UR25, RZ ;  /* 0x000000191e1a7c10 */ /* 0x002fc4000ffde0ff */
[C---:B------:R-:W-:Y:S02]  /*66c0*/  ISETP.GT.AND P3, PT, R5.reuse, 0x68, PT ;  /* 0x000000680500780c */ /* 0x040fe40003f64270 */
[----:B------:R-:W-:Y:S01]  /*66d0*/  ISETP.GT.AND P0, PT, R5, 0x69, PT ;  /* 0x000000690500780c */ /* 0x000fe20003f04270 */
[----:B------:R1:W-:Y:S01]  /*66e0*/  @P2 STG.E desc[UR20][R24.64], R39 ;  /* 0x0000002718002986 */ /* 0x0003e2000c101914 */
[----:B------:R-:W-:Y:S01]  /*66f0*/  IADD3.X R27, R31, UR28, RZ, P6, !PT ;  /* 0x0000001c1f1b7c10 */ /* 0x000fe2000b7fe4ff */
[----:B0-----:R-:W-:Y:S01]  /*6700*/  FMUL R37, R76, R14 ;  /* 0x0000000e4c257220 */ /* 0x001fe20000400000 */
[----:B------:R-:W-:Y:S02]  /*6710*/  ISETP.GT.AND P5, PT, R4, RZ, P3 ;  /* 0x000000ff0400720c */ /* 0x000fe40001fa4270 */
[----:B------:R-:W-:Y:S01]  /*6720*/  IADD3 R28, P6, R32, UR15, RZ ;  /* 0x0000000f201c7c10 */ /* 0x000fe2000ffde0ff */
[----:B------:R0:W-:Y:S01]  /*6730*/  @P1 STG.E desc[UR20][R26.64], R75 ;  /* 0x0000004b1a001986 */ /* 0x0001e2000c101914 */
[----:B------:R-:W-:-:S02]  /*6740*/  ISETP.GT.AND P2, PT, R4, RZ, P0 ;  /* 0x000000ff0400720c */ /* 0x000fc40000744270 */
[----:B------:R-:W-:Y:S02]  /*6750*/  IADD3.X R29, R33, UR13, RZ, P6, !PT ;  /* 0x0000000d211d7c10 */ /* 0x000fe4000b7fe4ff */
[----:B------:R-:W-:Y:S01]  /*6760*/  IADD3 R30, P6, R34, UR15, RZ ;  /* 0x0000000f221e7c10 */ /* 0x000fe2000ffde0ff */
[----:B-1----:R-:W-:Y:S01]  /*6770*/  FMUL R39, R78, R14 ;  /* 0x0000000e4e277220 */ /* 0x002fe20000400000 */
[----:B------:R-:W-:Y:S02]  /*6780*/  ISETP.GT.AND P1, PT, R4, 0x8, P3 ;  /* 0x000000080400780c */ /* 0x000fe40001f24270 */
[----:B------:R-:W-:Y:S01]  /*6790*/  IADD3.X R31, R35, UR13, RZ, P6, !PT ;  /* 0x0000000d231f7c10 */ /* 0x000fe2000b7fe4ff */
[----:B------:R1:W-:Y:S01]  /*67a0*/  @P5 STG.E desc[UR20][R28.64], R37 ;  /* 0x000000251c005986 */ /* 0x0003e2000c101914 */
[----:B------:R-:W-:Y:S02]  /*67b0*/  IADD3 R24, P3, R32, UR25, RZ ;  /* 0x0000001920187c10 */ /* 0x000fe4000ff7e0ff */
[----:B------:R-:W-:Y:S01]  /*67c0*/  ISETP.GT.AND P0, PT, R4, 0x8, P0 ;  /* 0x000000080400780c */ /* 0x000fe20000704270 */
[----:B------:R-:W-:Y:S01]  /*67d0*/  @P2 STG.E desc[UR20][R30.64], R77 ;  /* 0x0000004d1e002986 */ /* 0x000fe2000c101914 */
[----:B------:R-:W-:-:S02]  /*67e0*/  IADD3.X R25, R33, UR28, RZ, P3, !PT ;  /* 0x0000001c21197c10 */ /* 0x000fc40009ffe4ff */
[----:B0-----:R-:W-:Y:S02]  /*67f0*/  IADD3 R26, P3, R34, UR25, RZ ;  /* 0x00000019221a7c10 */ /* 0x001fe4000ff7e0ff */
[----:B------:R-:W-:Y:S01]  /*6800*/  ISETP.GT.AND P2, PT, R5, 0x70, PT ;  /* 0x000000700500780c */ /* 0x000fe20003f44270 */
[----:B------:R0:W-:Y:S01]  /*6810*/  @P1 STG.E desc[UR20][R24.64], R39 ;  /* 0x0000002718001986 */ /* 0x0001e2000c101914 */
[----:B------:R-:W-:Y:S01]  /*6820*/  IADD3.X R27, R35, UR28, RZ, P3, !PT ;  /* 0x0000001c231b7c10 */ /* 0x000fe20009ffe4ff */
[----:B-1----:R-:W-:Y:S01]  /*6830*/  FMUL R37, R80, R14 ;  /* 0x0000000e50257220 */ /* 0x002fe20000400000 */
[----:B------:R-:W-:Y:S02]  /*6840*/  ISETP.GT.AND P6, PT, R4, RZ, P2 ;  /* 0x000000ff0400720c */ /* 0x000fe400017c4270 */
[----:B------:R-:W-:Y:S01]  /*6850*/  ISETP.GT.AND P3, PT, R5, 0x71, PT ;  /* 0x000000710500780c */ /* 0x000fe20003f64270 */
[----:B------:R1:W-:Y:S01]  /*6860*/  @P0 STG.E desc[UR20][R26.64], R79 ;  /* 0x0000004f1a000986 */ /* 0x0003e2000c101914 */
[----:B------:R-:W-:-:S02]  /*6870*/  IADD3 R32, P1, R28, UR15, RZ ;  /* 0x0000000f1c207c10 */ /* 0x000fc4000ff3e0ff */
[C---:B------:R-:W-:Y:S02]  /*6880*/  ISETP.GT.AND P5, PT, R4.reuse, RZ, P3 ;  /* 0x000000ff0400720c */ /* 0x040fe40001fa4270 */
[----:B------:R-:W-:Y:S01]  /*6890*/  ISETP.GT.AND P0, PT, R4, 0x8, P2 ;  /* 0x000000080400780c */ /* 0x000fe20001704270 */
[----:B0-----:R-:W-:Y:S01]  /*68a0*/  FMUL R39, R86, R14 ;  /* 0x0000000e56277220 */ /* 0x001fe20000400000 */
[----:B------:R-:W-:Y:S02]  /*68b0*/  IADD3.X R33, R29, UR13, RZ, P1, !PT ;  /* 0x0000000d1d217c10 */ /* 0x000fe40008ffe4ff */
[----:B------:R-:W-:Y:S02]  /*68c0*/  IADD3 R34, P2, R30, UR15, RZ ;  /* 0x0000000f1e227c10 */ /* 0x000fe4000ff5e0ff */
[----:B------:R-:W-:Y:S01]  /*68d0*/  ISETP.GT.AND P3, PT, R4, 0x8, P3 ;  /* 0x000000080400780c */ /* 0x000fe20001f64270 */
[----:B------:R0:W-:Y:S01]  /*68e0*/  @P6 STG.E desc[UR20][R32.64], R37 ;  /* 0x0000002520006986 */ /* 0x0001e2000c101914 */
[----:B------:R-:W-:-:S02]  /*68f0*/  IADD3.X R35, R31, UR13, RZ, P2, !PT ;  /* 0x0000000d1f237c10 */ /* 0x000fc400097fe4ff */
[----:B------:R-:W-:Y:S02]  /*6900*/  IADD3 R24, P6, R28, UR25, RZ ;  /* 0x000000191c187c10 */ /* 0x000fe4000ffde0ff */
[----:B------:R-:W-:Y:S01]  /*6910*/  ISETP.GT.AND P1, PT, R5, 0x78, PT ;  /* 0x000000780500780c */ /* 0x000fe20003f24270 */
[----:B------:R-:W-:Y:S01]  /*6920*/  @P5 STG.E desc[UR20][R34.64], R81 ;  /* 0x0000005122005986 */ /* 0x000fe2000c101914 */
[----:B------:R-:W-:Y:S01]  /*6930*/  IADD3.X R25, R29, UR28, RZ, P6, !PT ;  /* 0x0000001c1d197c10 */ /* 0x000fe2000b7fe4ff */
[-C--:B------:R-:W-:Y:S01]  /*6940*/  FMUL R29, R82, R14.reuse ;  /* 0x0000000e521d7220 */ /* 0x080fe20000400000 */
[----:B-1----:R-:W-:Y:S02]  /*6950*/  IADD3 R26, P5, R30, UR25, RZ ;  /* 0x000000191e1a7c10 */ /* 0x002fe4000ffbe0ff */
[----:B------:R-:W-:Y:S01]  /*6960*/  ISETP.GT.AND P2, PT, R5, 0x79, PT ;  /* 0x000000790500780c */ /* 0x000fe20003f44270 */
[----:B0-----:R-:W-:Y:S01]  /*6970*/  FMUL R37, R84, R14 ;  /* 0x0000000e54257220 */ /* 0x001fe20000400000 */
[----:B------:R-:W-:Y:S01]  /*6980*/  IADD3.X R27, R31, UR28, RZ, P5, !PT ;  /* 0x0000001c1f1b7c10 */ /* 0x000fe2000affe4ff */
[----:B------:R0:W-:Y:S01]  /*6990*/  @P0 STG.E desc[UR20][R24.64], R29 ;  /* 0x0000001d18000986 */ /* 0x0001e2000c101914 */
[----:B------:R-:W-:-:S02]  /*69a0*/  ISETP.GT.AND P0, PT, R4, RZ, P1 ;  /* 0x000000ff0400720c */ /* 0x000fc40000f04270 */
[C---:B------:R-:W-:Y:S01]  /*69b0*/  ISETP.GT.AND P5, PT, R4.reuse, RZ, P2 ;  /* 0x000000ff0400720c */ /* 0x040fe200017a4270 */
[----:B------:R1:W-:Y:S01]  /*69c0*/  @P3 STG.E desc[UR20][R26.64], R83 ;  /* 0x000000531a003986 */ /* 0x0003e2000c101914 */
[C---:B------:R-:W-:Y:S02]  /*69d0*/  ISETP.GT.AND P1, PT, R4.reuse, 0x8, P1 ;  /* 0x000000080400780c */ /* 0x040fe40000f24270 */
[----:B------:R-:W-:Y:S02]  /*69e0*/  ISETP.GT.AND P2, PT, R4, 0x8, P2 ;  /* 0x000000080400780c */ /* 0x000fe40001744270 */
[----:B------:R-:W-:Y:S02]  /*69f0*/  IADD3 R4, P6, R32, UR15, RZ ;  /* 0x0000000f20047c10 */ /* 0x000fe4000ffde0ff */
[----:B0-----:R-:W-:Y:S02]  /*6a00*/  IADD3 R24, P3, R34, UR15, RZ ;  /* 0x0000000f22187c10 */ /* 0x001fe4000ff7e0ff */
[----:B------:R-:W-:-:S02]  /*6a10*/  IADD3.X R5, R33, UR13, RZ, P6, !PT ;  /* 0x0000000d21057c10 */ /* 0x000fc4000b7fe4ff */
[----:B------:R-:W-:Y:S02]  /*6a20*/  IADD3 R28, P6, R32, UR25, RZ ;  /* 0x00000019201c7c10 */ /* 0x000fe4000ffde0ff */
[----:B------:R-:W-:Y:S01]  /*6a30*/  IADD3.X R25, R35, UR13, RZ, P3, !PT ;  /* 0x0000000d23197c10 */ /* 0x000fe20009ffe4ff */
[----:B------:R1:W-:Y:S01]  /*6a40*/  @P0 STG.E desc[UR20][R4.64], R37 ;  /* 0x0000002504000986 */ /* 0x0003e2000c101914 */
[----:B------:R-:W-:Y:S02]  /*6a50*/  IADD3 R30, P3, R34, UR25, RZ ;  /* 0x00000019221e7c10 */ /* 0x000fe4000ff7e0ff */
[----:B------:R-:W-:Y:S01]  /*6a60*/  IADD3.X R29, R33, UR28, RZ, P6, !PT ;  /* 0x0000001c211d7c10 */ /* 0x000fe2000b7fe4ff */
[----:B------:R1:W-:Y:S01]  /*6a70*/  @P5 STG.E desc[UR20][R24.64], R85 ;  /* 0x0000005518005986 */ /* 0x0003e2000c101914 */
[----:B------:R-:W-:-:S03]  /*6a80*/  IADD3.X R31, R35, UR28, RZ, P3, !PT ;  /* 0x0000001c231f7c10 */ /* 0x000fc60009ffe4ff */
[----:B------:R1:W-:Y:S04]  /*6a90*/  @P1 STG.E desc[UR20][R28.64], R39 ;  /* 0x000000271c001986 */ /* 0x0003e8000c101914 */
[----:B------:R1:W-:Y:S02]  /*6aa0*/  @P2 STG.E desc[UR20][R30.64], R87 ;  /* 0x000000571e002986 */ /* 0x0003e4000c101914 */
.L_x_157:
[----:B------:R-:W-:Y:S05]  /*6ab0*/  BSYNC B0 ;  /* 0x0000000000007941 */ /* 0x000fea0003800000 */
.L_x_29:
[----:B------:R-:W-:Y:S01]  /*6ac0*/  LEA R2, P0, R8, R2, 0x1 ;  /* 0x0000000208027211 */ /* 0x000fe200078008ff */
[----:B------:R-:W-:Y:S01]  /*6ad0*/  ULDC.64 UR8, c[0x0][0x750] ;  /* 0x0001d40000087ab9 */ /* 0x000fe20000000a00 */
[----:B------:R-:W-:Y:S01]  /*6ae0*/  IMAD.U32 R0, RZ, RZ, UR17 ;  /* 0x00000011ff007e24 */ /* 0x000fe2000f8e00ff */
[----:B-1----:R-:W-:Y:S01]  /*6af0*/  PRMT R24, RZ, 0x7610, R24 ;  /* 0x00007610ff187816 */ /* 0x002fe20000000018 */
[----:B0-----:R-:W-:Y:S02]  /*6b00*/  IMAD.MOV.U32 R5, RZ, RZ, -0x1 ;  /* 0xffffffffff057424 */ /* 0x001fe400078e00ff */
[----:B------:R-:W-:Y:S01]  /*6b10*/  IMAD.X R3, R88, 0x1, R3, P0 ;  /* 0x0000000158037824 */ /* 0x000fe200000e0603 */
[----:B------:R-:W-:Y:S01]  /*6b20*/  ISETP.GE.U32.AND P0, PT, R2, UR8, PT ;  /* 0x0000000802007c0c */ /* 0x000fe2000bf06070 */
[----:B------:R0:W-:Y:S01]  /*6b30*/  SYNCS.ARRIVE.TRANS64.A1T0 RZ, [R0+UR23], RZ ;  /* 0x000000ff00ff79a7 */ /* 0x0001e20008100017 */
[----:B------:R-:W-:Y:S02]  /*6b40*/  IMAD.MOV.U32 R4, RZ, RZ, -0x1 ;  /* 0xffffffffff047424 */ /* 0x000fe400078e00ff */
[----:B------:R-:W-:Y:S01]  /*6b50*/  ISETP.GE.U32.AND.EX P0, PT, R3, UR9, PT, P0 ;  /* 0x0000000903007c0c */ /* 0x000fe2000bf06100 */
[----:B0-----:R-:W-:-:S12]  /*6b60*/  IMAD.MOV.U32 R0, RZ, RZ, -0x1 ;  /* 0xffffffffff007424 */ /* 0x001fd800078e00ff */
[----:B------:R-:W-:Y:S05]  /*6b70*/  @P0 BRA `(.L_x_158) ;  /* 0x0000000400480947 */ /* 0x000fea0003800000 */
[----:B------:R-:W0:Y:S01]  /*6b80*/  LDC.64 R28, c[0x0][0x728] ;  /* 0x0001ca00ff1c7b82 */ /* 0x000e220000000a00 */
[----:B--2---:R-:W1:Y:S01]  /*6b90*/  S2R R34, SR_CTAID.X ;  /* 0x0000000000227919 */ /* 0x004e620000002500 */
[----:B------:R-:W-:Y:S02]  /*6ba0*/  IMAD.MOV.U32 R26, RZ, RZ, R2 ;  /* 0x000000ffff1a7224 */ /* 0x000fe400078e0002 */
[----:B------:R-:W-:Y:S01]  /*6bb0*/  IMAD.MOV.U32 R27, RZ, RZ, R3 ;  /* 0x000000ffff1b7224 */ /* 0x000fe200078e0003 */
[----:B------:R-:W2:Y:S03]  /*6bc0*/  S2R R35, SR_CTAID.Y ;  /* 0x0000000000237919 */ /* 0x000ea60000002600 */
[----:B------:R-:W1:Y:S08]  /*6bd0*/  LDC R0, c[0x0][0x730] ;  /* 0x0001cc00ff007b82 */ /* 0x000e700000000800 */
[----:B------:R-:W1:Y:S01]  /*6be0*/  LDC.64 R32, c[0x0][0x720] ;  /* 0x0001c800ff207b82 */ /* 0x000e620000000a00 */
[----:B0-----:R-:W-:-:S04]  /*6bf0*/  ISETP.NE.U32.AND P0, PT, R28, RZ, PT ;  /* 0x000000ff1c00720c */ /* 0x001fc80003f05070 */
[----:B------:R-:W-:-:S13]  /*6c00*/  ISETP.NE.AND.EX P0, PT, R29, RZ, PT, P0 ;  /* 0x000000ff1d00720c */ /* 0x000fda0003f05300 */
[----:B-12---:R-:W-:Y:S05]  /*6c10*/  @!P0 BRA `(.L_x_159) ;  /* 0x0000000000288947 */ /* 0x006fea0003800000 */
[----:B------:R-:W0:Y:S02]  /*6c20*/  LDC R5, c[0x0][0x734] ;  /* 0x0001cd00ff057b82 */ /* 0x000e240000000800 */
[----:B0-----:R-:W-:-:S05]  /*6c30*/  IADD3 R27, P0, R2, R5, RZ ;  /* 0x00000005021b7210 */ /* 0x001fca0007f1e0ff */
[----:B----4-:R-:W-:-:S04]  /*6c40*/  IMAD.X R31, RZ, RZ, R3, P0 ;  /* 0x000000ffff1f7224 */ /* 0x010fc800000e0603 */
[----:B------:R-:W-:-:S04]  /*6c50*/  IMAD.WIDE.U32 R4, R31, R28, RZ ;  /* 0x0000001c1f047225 */ /* 0x000fc800078e00ff */
[----:B------:R-:W-:-:S04]  /*6c60*/  IMAD.WIDE.U32 R24, P0, R27, R29, R4 ;  /* 0x0000001d1b187225 */ /* 0x000fc80007800004 */
[----:B------:R-:W-:-:S04]  /*6c70*/  IMAD.WIDE.U32 R4, R27, R28, RZ ;  /* 0x0000001c1b047225 */ /* 0x000fc800078e00ff */
[----:B------:R-:W-:Y:S01]  /*6c80*/  IMAD.X R27, RZ, RZ, RZ, P0 ;  /* 0x000000ffff1b7224 */ /* 0x000fe200000e06ff */
[----:B------:R-:W-:Y:S01]  /*6c90*/  IADD3 RZ, P0, R5, R24, RZ ;  /* 0x0000001805ff7210 */ /* 0x000fe20007f1e0ff */
[----:B------:R-:W-:-:S04]  /*6ca0*/  IMAD.MOV.U32 R26, RZ, RZ, R25 ;  /* 0x000000ffff1a7224 */ /* 0x000fc800078e0019 */
[----:B------:R-:W-:-:S08]  /*6cb0*/  IMAD.WIDE.U32.X R26, R31, R29, R26, P0 ;  /* 0x0000001d1f1a7225 */ /* 0x000fd000000e041a */
.L_x_159:
[-CC-:B----4-:R-:W-:Y:S01]  /*6cc0*/  SHF.R.U64 R30, R26, R0.reuse, R27.reuse ;  /* 0x000000001a1e7219 */ /* 0x190fe2000000121b */
[----:B------:R-:W0:Y:S01]  /*6cd0*/  LDC.64 R40, c[0x0][0x740] ;  /* 0x0001d000ff287b82 */ /* 0x000e220000000a00 */
[----:B------:R-:W-:Y:S01]  /*6ce0*/  SHF.R.U32.HI R0, RZ, R0, R27 ;  /* 0x00000000ff007219 */ /* 0x000fe2000001161b */
[----:B------:R-:W-:Y:S01]  /*6cf0*/  ULDC UR8, c[0x0][0x150] ;  /* 0x0000540000087ab9 */ /* 0x000fe20000000800 */
[----:B------:R-:W-:Y:S02]  /*6d00*/  IADD3 R25, P0, RZ, -R30, RZ ;  /* 0x8000001eff197210 */ /* 0x000fe40007f1e0ff */
[----:B------:R-:W-:-:S03]  /*6d10*/  I2FP.F32.U32 R26, R34 ;  /* 0x00000022001a7245 */ /* 0x000fc60000201000 */
[----:B------:R-:W1:Y:S01]  /*6d20*/  LDC R24, c[0x0][0x718] ;  /* 0x0001c600ff187b82 */ /* 0x000e620000000800 */
[----:B------:R-:W-:Y:S02]  /*6d30*/  IMAD.X R5, RZ, RZ, ~R0, P0 ;  /* 0x000000ffff057224 */ /* 0x000fe400000e0e00 */
[----:B------:R-:W-:Y:S01]  /*6d40*/  FMUL R26, R26, UR8 ;  /* 0x000000081a1a7c20 */ /* 0x000fe20008400000 */
[----:B------:R-:W-:Y:S01]  /*6d50*/  ULDC UR8, c[0x0][0x154] ;  /* 0x0000550000087ab9 */ /* 0x000fe20000000800 */
[-C--:B------:R-:W-:Y:S02]  /*6d60*/  IMAD R0, R5, R32.reuse, RZ ;  /* 0x0000002005007224 */ /* 0x080fe400078e02ff */
[C---:B------:R-:W-:Y:S01]  /*6d70*/  IMAD.WIDE.U32 R4, R25.reuse, R32, R2 ;  /* 0x0000002019047225 */ /* 0x040fe200078e0002 */
[----:B------:R-:W2:Y:S01]  /*6d80*/  LDC R38, c[0x0][0x708] ;  /* 0x0001c200ff267b82 */ /* 0x000ea20000000800 */
[----:B------:R-:W4:Y:S02]  /*6d90*/  F2I.U32.TRUNC.NTZ R26, R26 ;  /* 0x0000001a001a7305 */ /* 0x000f24000020f000 */
[----:B------:R-:W-:Y:S01]  /*6da0*/  IMAD R25, R25, R33, R0 ;  /* 0x0000002119197224 */ /* 0x000fe200078e0200 */
[----:B------:R-:W-:-:S03]  /*6db0*/  I2FP.F32.U32 R0, R35 ;  /* 0x0000002300007245 */ /* 0x000fc60000201000 */
[----:B------:R-:W-:Y:S01]  /*6dc0*/  IMAD.IADD R5, R5, 0x1, R25 ;  /* 0x0000000105057824 */ /* 0x000fe200078e0219 */
[----:B------:R-:W3:Y:S01]  /*6dd0*/  LDC R29, c[0x0][0x758] ;  /* 0x0001d600ff1d7b82 */ /* 0x000ee20000000800 */
[----:B0-----:R-:W-:-:S04]  /*6de0*/  ISETP.NE.U32.AND P0, PT, R40, RZ, PT ;  /* 0x000000ff2800720c */ /* 0x001fc80003f05070 */
[----:B------:R-:W-:-:S03]  /*6df0*/  ISETP.NE.AND.EX P0, PT, R41, RZ, PT, P0 ;  /* 0x000000ff2900720c */ /* 0x000fc60003f05300 */
[----:B------:R-:W0:Y:S01]  /*6e00*/  LDC R27, c[0x0][0x144] ;  /* 0x00005100ff1b7b82 */ /* 0x000e220000000800 */
[-CC-:B-1----:R-:W-:Y:S01]  /*6e10*/  SHF.R.U64 R28, R4, R24.reuse, R5.reuse ;  /* 0x00000018041c7219 */ /* 0x182fe20000001205 */
[----:B----4-:R-:W-:Y:S01]  /*6e20*/  IMAD.MOV R26, RZ, RZ, -R26 ;  /* 0x000000ffff1a7224 */ /* 0x010fe200078e0a1a */
[----:B------:R-:W-:Y:S01]  /*6e30*/  SHF.R.U32.HI R5, RZ, R24, R5 ;  /* 0x00000018ff057219 */ /* 0x000fe20000011605 */
[----:B------:R-:W-:-:S04]  /*6e40*/  FMUL R24, R0, UR8 ;  /* 0x0000000800187c20 */ /* 0x000fc80008400000 */
[----:B------:R-:W1:Y:S01]  /*6e50*/  LDC R36, c[0x0][0x148] ;  /* 0x00005200ff247b82 */ /* 0x000e620000000800 */
[----:B------:R4:W0:Y:S01]  /*6e60*/  F2I.U32.TRUNC.NTZ R32, R24 ;  /* 0x0000001800207305 */ /* 0x000822000020f000 */
[-CC-:B--2---:R-:W-:Y:S02]  /*6e70*/  SHF.R.U64 R31, R28, R38.reuse, R5.reuse ;  /* 0x000000261c1f7219 */ /* 0x184fe40000001205 */
[----:B------:R-:W-:-:S04]  /*6e80*/  SHF.R.U32.HI R0, RZ, R38, R5 ;  /* 0x00000026ff007219 */ /* 0x000fc80000011605 */
[----:B------:R-:W2:Y:S01]  /*6e90*/  LDC R37, c[0x0][0x748] ;  /* 0x0001d200ff257b82 */ /* 0x000ea20000000800 */
[-CC-:B---3--:R-:W-:Y:S02]  /*6ea0*/  SHF.R.U64 R33, R31, R29.reuse, R0.reuse ;  /* 0x0000001d1f217219 */ /* 0x188fe40000001200 */
[----:B------:R-:W-:-:S03]  /*6eb0*/  SHF.R.U32.HI R5, RZ, R29, R0 ;  /* 0x0000001dff057219 */ /* 0x000fc60000011600 */
[----:B------:R-:W-:Y:S02]  /*6ec0*/  IMAD.MOV.U32 R4, RZ, RZ, R33 ;  /* 0x000000ffff047224 */ /* 0x000fe400078e0021 */
[----:B------:R-:W3:Y:S01]  /*6ed0*/  LDC R39, c[0x0][0x738] ;  /* 0x0001ce00ff277b82 */ /* 0x000ee20000000800 */
[----:B0-----:R-:W-:-:S07]  /*6ee0*/  IMAD R34, R27, R26, R34 ;  /* 0x0000001a1b227224 */ /* 0x001fce00078e0222 */
[----:B------:R-:W0:Y:S08]  /*6ef0*/  LDC R42, c[0x0][0x710] ;  /* 0x0001c400ff2a7b82 */ /* 0x000e300000000800 */
[----:B------:R-:W0:Y:S01]  /*6f00*/  LDC R43, c[0x0][0x700] ;  /* 0x0001c000ff2b7b82 */ /* 0x000e220000000800 */
[----:B-12-4-:R-:W-:Y:S05]  /*6f10*/  @!P0 BRA `(.L_x_160) ;  /* 0x0000000000288947 */ /* 0x016fea0003800000 */
[----:B------:R-:W1:Y:S02]  /*6f20*/  LDC R0, c[0x0][0x74c] ;  /* 0x0001d300ff007b82 */ /* 0x000e640000000800 */
[----:B-1----:R-:W-:-:S05]  /*6f30*/  IADD3 R27, P0, R33, R0, RZ ;  /* 0x00000000211b7210 */ /* 0x002fca0007f1e0ff */
        /* <DEDUP_REMOVED lines=8> */
.L_x_160:
[----:B------:R-:W-:Y:S01]  /*6fc0*/  SHF.R.U64 R4, R4, R37, R5 ;  /* 0x0000002504047219 */ /* 0x000fe20000001205 */
[----:B------:R-:W-:Y:S01]  /*6fd0*/  IMAD.MOV R32, RZ, RZ, -R32 ;  /* 0x000000ffff207224 */ /* 0x000fe200078e0a20 */
[----:B------:R-:W-:Y:S02]  /*6fe0*/  LOP3.LUT R0, R31, R20, RZ, 0xc0, !PT ;  /* 0x000000141f007212 */ /* 0x000fe400078ec0ff */
[----:B------:R-:W-:Y:S01]  /*6ff0*/  LOP3.LUT R25, R28, R21, RZ, 0xc0, !PT ;  /* 0x000000151c197212 */ /* 0x000fe200078ec0ff */
[----:B------:R-:W-:Y:S02]  /*7000*/  IMAD.MOV R24, RZ, RZ, -R4 ;  /* 0x000000ffff187224 */ /* 0x000fe400078e0a04 */
[----:B------:R-:W-:Y:S02]  /*7010*/  IMAD R5, R89, R4, R0 ;  /* 0x0000000459057224 */ /* 0x000fe400078e0200 */
[----:B------:R-:W-:Y:S02]  /*7020*/  @P4 IMAD R34, R36, R32, R35 ;  /* 0x0000002024224224 */ /* 0x000fe400078e0223 */
[----:B---3--:R-:W-:-:S02]  /*7030*/  IMAD R0, R24, R39, R33 ;  /* 0x0000002718007224 */ /* 0x008fc400078e0221 */
[----:B0-----:R-:W-:Y:S02]  /*7040*/  IMAD R5, R5, R42, R34 ;  /* 0x0000002a05057224 */ /* 0x001fe400078e0222 */
[----:B------:R-:W-:Y:S02]  /*7050*/  IMAD R0, R0, R43, R25 ;  /* 0x0000002b00007224 */ /* 0x000fe400078e0219 */
[----:B------:R-:W-:-:S03]  /*7060*/  IMAD.MOV.U32 R24, RZ, RZ, 0x1 ;  /* 0x00000001ff187424 */ /* 0x000fc600078e00ff */
[----:B------:R-:W-:Y:S02]  /*7070*/  SEL R4, R0, R5, !P4 ;  /* 0x0000000500047207 */ /* 0x000fe40006000000 */
[----:B------:R-:W-:Y:S01]  /*7080*/  SEL R5, R5, R0, !P4 ;  /* 0x0000000005057207 */ /* 0x000fe20006000000 */
[----:B------:R-:W-:-:S07]  /*7090*/  IMAD.MOV.U32 R0, RZ, RZ, R30 ;  /* 0x000000ffff007224 */ /* 0x000fce00078e001e */
.L_x_158:
[----:B------:R-:W-:Y:S01]  /*70a0*/  LOP3.LUT P0, RZ, R24, 0xff, RZ, 0xc0, !PT ;  /* 0x000000ff18ff7812 */ /* 0x000fe2000780c0ff */
[----:B------:R-:W-:Y:S01]  /*70b0*/  UIMAD.WIDE.U32 UR8, UR5, -0x33333333, URZ ;  /* 0xcccccccd050878a5 */ /* 0x000fe2000f8e003f */
[----:B------:R-:W-:-:S03]  /*70c0*/  LOP3.LUT R104, R104, 0x1, RZ, 0x3c, !PT ;  /* 0x0000000168687812 */ /* 0x000fc600078e3cff */
[----:B------:R-:W-:-:S04]  /*70d0*/  USHF.R.U32.HI UR8, URZ, 0x2, UR9 ;  /* 0x000000023f087899 */ /* 0x000fc80008011609 */
[----:B------:R-:W-:-:S04]  /*70e0*/  UIMAD UR5, UR8, -0x5, UR5 ;  /* 0xfffffffb080578a4 */ /* 0x000fc8000f8e0205 */
[----:B------:R-:W-:Y:S08]  /*70f0*/  @P0 BRA `(.L_x_161) ;  /* 0xffffffa400c80947 */ /* 0x000ff0000383ffff */
[----:B------:R-:W-:Y:S05]  /*7100*/  EXIT ;  /* 0x000000000000794d */ /* 0x000fea0003800000 */
.L_x_17:
[----:B------:R-:W-:-:S08]  /*7110*/  ISETP.NE.AND P0, PT, R22, RZ, PT ;  /* 0x000000ff1600720c */ /* 0x000fd00003f05270 */
[----:B--23-5:R-:W0:-:S00]  /*7120*/  USETMAXREG.DEALLOC.CTAPOOL 0x28 ;  /* 0x00000028000079c8 */ /* 0x02ce0000080e0500 */
[----:B------:R-:W-:Y:S05]  /*7130*/  @P0 EXIT ;  /* 0x000000000000094d */ /* 0x000fea0003800000 */
[----:B0-----:R-:W-:Y:S01]  /*7140*/  LOP3.LUT P0, RZ, R18, 0xff, RZ, 0xc0, !PT ;  /* 0x000000ff12ff7812 */ /* 0x001fe2000780c0ff */
[----:B------:R-:W-:Y:S02]  /*7150*/  IMAD.MOV.U32 R7, RZ, RZ, 0x1 ;  /* 0x00000001ff077424 */ /* 0x000fe400078e00ff */
[----:B------:R-:W-:-:S10]  /*7160*/  IMAD.MOV.U32 R13, RZ, RZ, RZ ;  /* 0x000000ffff0d7224 */ /* 0x000fd400078e00ff */
[----:B------:R-:W-:Y:S05]  /*7170*/  @!P0 BRA `(.L_x_162) ;  /* 0x0000000c00788947 */ /* 0x000fea0003800000 */
[----:B------:R-:W0:Y:S01]  /*7180*/  S2R R16, SR_CgaCtaId ;  /* 0x0000000000107919 */ /* 0x000e220000008800 */
[----:B------:R-:W-:Y:S01]  /*7190*/  LOP3.LUT P0, RZ, R10, 0x1f, RZ, 0xc0, !PT ;  /* 0x0000001f0aff7812 */ /* 0x000fe2000780c0ff */
[----:B------:R-:W-:Y:S01]  /*71a0*/  ULDC UR5, c[0x0][0x758] ;  /* 0x0001d60000057ab9 */ /* 0x000fe20000000800 */
[----:B------:R-:W-:Y:S01]  /*71b0*/  UMOV UR7, 0xffffffff ;  /* 0xffffffff00077882 */ /* 0x000fe20000000000 */
[----:B------:R-:W-:Y:S01]  /*71c0*/  BSSY B0, `(.L_x_162) ;  /* 0x00000d9000007945 */ /* 0x000fe20003800000 */
[----:B------:R-:W-:Y:S01]  /*71d0*/  USHF.L.U32 UR7, UR7, UR5, URZ ;  /* 0x0000000507077299 */ /* 0x000fe2000800063f */
[C---:B------:R-:W-:Y:S01]  /*71e0*/  ISETP.NE.AND P2, PT, R11.reuse, RZ, PT ;  /* 0x000000ff0b00720c */ /* 0x040fe20003f45270 */
[----:B------:R-:W-:Y:S01]  /*71f0*/  IMAD.MOV.U32 R15, RZ, RZ, 0x1 ;  /* 0x00000001ff0f7424 */ /* 0x000fe200078e00ff */
[----:B------:R-:W-:Y:S01]  /*7200*/  ISETP.NE.OR P0, PT, R11, RZ, !P0 ;  /* 0x000000ff0b00720c */ /* 0x000fe20004705670 */
[----:B------:R-:W-:Y:S01]  /*7210*/  IMAD.MOV.U32 R7, RZ, RZ, 0x1 ;  /* 0x00000001ff077424 */ /* 0x000fe200078e00ff */
[----:B------:R-:W-:Y:S01]  /*7220*/  LOP3.LUT R14, R6, 0x2, RZ, 0xfc, !PT ;  /* 0x00000002060e7812 */ /* 0x000fe200078efcff */
[----:B------:R-:W-:Y:S01]  /*7230*/  IMAD.MOV.U32 R13, RZ, RZ, RZ ;  /* 0x000000ffff0d7224 */ /* 0x000fe200078e00ff */
[----:B------:R-:W-:Y:S01]  /*7240*/  ULDC UR4, c[0x0][0x700] ;  /* 0x0001c00000047ab9 */ /* 0x000fe20000000800 */
[----:B------:R-:W-:Y:S01]  /*7250*/  UMOV UR8, 0x1 ;  /* 0x0000000100087882 */ /* 0x000fe20000000000 */
[----:B------:R-:W-:-:S02]  /*7260*/  UIADD3 UR21, UR6, 0x1, URZ ;  /* 0x0000000106157890 */ /* 0x000fc4000fffe03f */
[----:B------:R-:W-:Y:S02]  /*7270*/  UIADD3 UR4, UR4, -0x1, URZ ;  /* 0xffffffff04047890 */ /* 0x000fe4000fffe03f */
[----:B------:R-:W-:Y:S02]  /*7280*/  USHF.L.U32 UR5, UR8, UR5, URZ ;  /* 0x0000000508057299 */ /* 0x000fe4000800063f */
[----:B------:R-:W-:Y:S01]  /*7290*/  ULOP3.LUT UR7, URZ, UR7, URZ, 0x33, !UPT ;  /* 0x000000073f077292 */ /* 0x000fe2000f8e333f */
[----:B------:R-:W-:Y:S01]  /*72a0*/  ULDC.64 UR40, c[0x0][0x198] ;  /* 0x0000660000287ab9 */ /* 0x000fe20000000a00 */
[C---:B0-----:R-:W-:Y:S02]  /*72b0*/  IMAD.SHL.U32 R17, R16.reuse, 0x40, RZ ;  /* 0x0000004010117824 */ /* 0x041fe400078e00ff */
[----:B------:R-:W-:-:S03]  /*72c0*/  IMAD.SHL.U32 R16, R16, 0x1000, RZ ;  /* 0x0000100010107824 */ /* 0x000fc600078e00ff */
[----:B------:R-:W-:Y:S02]  /*72d0*/  LOP3.LUT R17, R17, 0x40, RZ, 0xc0, !PT ;  /* 0x0000004011117812 */ /* 0x000fe400078ec0ff */
[----:B------:R-:W-:-:S07]  /*72e0*/  LOP3.LUT R16, R16, 0x1000, RZ, 0xc0, !PT ;  /* 0x0000100010107812 */ /* 0x000fce00078ec0ff */
.L_x_174:
[----:B------:R-:W-:-:S03]  /*72f0*/  UMOV UR8, 0xffffffff ;  /* 0xffffffff00087882 */ /* 0x000fc60000000000 */
[----:B------:R-:W-:Y:S05]  /*7300*/  BRA.DIV UR8, `(.L_x_163) ;  /* 0x0000001208407947 */ /* 0x000fea000b800000 */
[----:B------:R-:W-:-:S13]  /*7310*/  ELECT P1, URZ, PT ;  /* 0x00000000003f782f */ /* 0x000fda0003820000 */
.L_x_188:
[----:B------:R-:W0:Y:S01]  /*7320*/  LDC R10, c[0x0][0x604] ;  /* 0x00018100ff0a7b82 */ /* 0x000e220000000800 */
[----:B------:R-:W-:Y:S01]  /*7330*/  BSSY B1, `(.L_x_164) ;  /* 0x000004e000017945 */ /* 0x000fe20003800000 */
[----:B0-----:R-:W-:-:S13]  /*7340*/  ISETP.LT.OR P1, PT, R10, 0x1, !P1 ;  /* 0x000000010a00780c */ /* 0x001fda0004f21670 */
[----:B------:R-:W-:Y:S05]  /*7350*/  @P1 BRA `(.L_x_165) ;  /* 0x00000004002c1947 */ /* 0x000fea0003800000 */
[----:B------:R-:W-:Y:S02]  /*7360*/  IMAD R20, R4, 0x80, R17 ;  /* 0x0000008004147824 */ /* 0x000fe400078e0211 */
[----:B------:R-:W-:Y:S02]  /*7370*/  IMAD.SHL.U32 R26, R5, 0x40, RZ ;  /* 0x00000040051a7824 */ /* 0x000fe400078e00ff */
[----:B------:R-:W-:Y:S02]  /*7380*/  IMAD.MOV.U32 R21, RZ, RZ, RZ ;  /* 0x000000ffff157224 */ /* 0x000fe400078e00ff */
[----:B------:R-:W-:Y:S02]  /*7390*/  IMAD.MOV.U32 R23, RZ, RZ, 0x40 ;  /* 0x00000040ff177424 */ /* 0x000fe400078e00ff */
[----:B------:R-:W-:Y:S02]  /*73a0*/  IMAD.U32 R24, RZ, RZ, UR21 ;  /* 0x00000015ff187e24 */ /* 0x000fe4000f8e00ff */
[----:B------:R-:W-:-:S02]  /*73b0*/  IMAD.MOV.U32 R4, RZ, RZ, R7 ;  /* 0x000000ffff047224 */ /* 0x000fc400078e0007 */
[----:B------:R-:W-:Y:S02]  /*73c0*/  IMAD.MOV.U32 R11, RZ, RZ, R13 ;  /* 0x000000ffff0b7224 */ /* 0x000fe400078e000d */
[----:B------:R-:W-:-:S07]  /*73d0*/  IMAD.MOV.U32 R25, RZ, RZ, RZ ;  /* 0x000000ffff197224 */ /* 0x000fce00078e00ff */
.L_x_169:
[----:B------:R-:W0:Y:S01]  /*73e0*/  S2R R19, SR_CgaCtaId ;  /* 0x0000000000137919 */ /* 0x000e220000008800 */
[----:B------:R-:W-:Y:S01]  /*73f0*/  MOV R10, 0x400 ;  /* 0x00000400000a7802 */ /* 0x000fe20000000f00 */
[----:B------:R-:W1:Y:S03]  /*7400*/  @!P2 LDC R18, c[0x0][0x640] ;  /* 0x00019000ff12ab82 */ /* 0x000e660000000800 */
[----:B0-----:R-:W-:Y:S02]  /*7410*/  LEA R22, R19, R10, 0x18 ;  /* 0x0000000a13167211 */ /* 0x001fe400078ec0ff */
[----:B------:R-:W-:-:S03]  /*7420*/  SHF.L.U32 R10, R4, 0x1f, RZ ;  /* 0x0000001f040a7819 */ /* 0x000fc600000006ff */
[----:B------:R-:W-:-:S04]  /*7430*/  IMAD R19, R11, 0x8, R22 ;  /* 0x000000080b137824 */ /* 0x000fc800078e0216 */
[----:B------:R-:W0:Y:S02]  /*7440*/  SYNCS.PHASECHK.TRANS64.TRYWAIT P1, [R19+URZ+0x28], R10 ;  /* 0x0000280a130075a7 */ /* 0x000e24000802017f */
[----:B01----:R-:W-:Y:S05]  /*7450*/  @!P1 BRA `(.L_x_166) ;  /* 0x00000010000c9947 */ /* 0x003fea0003800000 */
.L_x_189:
[----:B0-----:R-:W-:Y:S01]  /*7460*/  PRMT R10, R14, 0x9910, RZ ;  /* 0x000099100e0a7816 */ /* 0x001fe200000000ff */
[----:B------:R0:W-:Y:S03]  /*7470*/  @!P2 SYNCS.ARRIVE.TRANS64 RZ, [R19+URZ], R18 ;  /* 0x0000001213ffa9a7 */ /* 0x0001e6000800003f */
[----:B------:R-:W-:-:S13]  /*7480*/  ISETP.NE.AND P1, PT, R10, 0x2, PT ;  /* 0x000000020a00780c */ /* 0x000fda0003f25270 */
[----:B0-----:R-:W-:Y:S05]  /*7490*/  @P1 BRA `(.L_x_167) ;  /* 0x0000000000041947 */ /* 0x001fea0003800000 */
[----:B------:R-:W-:Y:S01]  /*74a0*/  BPT.TRAP 0x1 ;  /* 0x000000040000795c */ /* 0x000fe20000300000 */
.L_x_167:
[----:B------:R-:W-:Y:S05]  /*74b0*/  @P0 BRA `(.L_x_168) ;  /* 0x0000000000040947 */ /* 0x000fea0003800000 */
[----:B------:R-:W-:Y:S01]  /*74c0*/  BPT.TRAP 0x1 ;  /* 0x000000040000795c */ /* 0x000fe20000300000 */
.L_x_168:
[----:B------:R-:W-:Y:S01]  /*74d0*/  IMAD R10, R11, 0x4000, R16 ;  /* 0x000040000b0a7824 */ /* 0x000fe200078e0210 */
[----:B------:R-:W-:Y:S01]  /*74e0*/  R2UR UR18, R23 ;  /* 0x00000000171272ca */ /* 0x000fe200000e0000 */
[--C-:B------:R-:W-:Y:S01]  /*74f0*/  IMAD R18, R11, 0x2000, R22.reuse ;  /* 0x000020000b127824 */ /* 0x100fe200078e0216 */
[----:B------:R-:W-:Y:S01]  /*7500*/  R2UR UR33, R19 ;  /* 0x00000000132172ca */ /* 0x000fe200000e0000 */
[--C-:B------:R-:W-:Y:S01]  /*7510*/  IMAD R10, R10, 0x2, R22.reuse ;  /* 0x000000020a0a7824 */ /* 0x100fe200078e0216 */
[----:B------:R-:W-:Y:S01]  /*7520*/  R2UR UR36, R0 ;  /* 0x00000000002472ca */ /* 0x000fe200000e0000 */
[----:B------:R-:W-:Y:S01]  /*7530*/  IMAD R22, R11, 0x400, R22 ;  /* 0x000004000b167824 */ /* 0x000fe200078e0216 */
[----:B------:R-:W-:Y:S01]  /*7540*/  R2UR UR32, R18 ;  /* 0x00000000122072ca */ /* 0x000fe200000e0000 */
[----:B------:R-:W-:Y:S01]  /*7550*/  VIADD R24, R24, 0xffffffff ;  /* 0xffffffff18187836 */ /* 0x000fe20000000000 */
[----:B------:R-:W-:Y:S01]  /*7560*/  R2UR UR16, R10 ;  /* 0x000000000a1072ca */ /* 0x000fe200000e0000 */
[----:B------:R-:W-:Y:S01]  /*7570*/  UIADD3 UR14, UP0, UR40, 0xf0, URZ ;  /* 0x000000f0280e7890 */ /* 0x000fe2000ff1e03f */
[----:B------:R-:W-:Y:S01]  /*7580*/  R2UR UR8, R22 ;  /* 0x00000000160872ca */ /* 0x000fe200000e0000 */
[----:B------:R-:W-:Y:S01]  /*7590*/  UIADD3 UR22, UP1, UR40, 0x1f0, URZ ;  /* 0x000001f028167890 */ /* 0x000fe2000ff3e03f */
[----:B------:R-:W-:Y:S01]  /*75a0*/  R2UR UR34, R21 ;  /* 0x00000000152272ca */ /* 0x000fe200000e0000 */
[----:B------:R-:W-:Y:S01]  /*75b0*/  UIADD3 UR30, UP2, UR40, 0x2f0, URZ ;  /* 0x000002f0281e7890 */ /* 0x000fe2000ff5e03f */
[----:B------:R-:W-:Y:S01]  /*75c0*/  R2UR UR35, R26 ;  /* 0x000000001a2372ca */ /* 0x000fe200000e0000 */
[----:B------:R-:W-:Y:S01]  /*75d0*/  UIADD3.X UR15, URZ, UR41, URZ, UP0, !UPT ;  /* 0x000000293f0f7290 */ /* 0x000fe200087fe43f */
[----:B------:R-:W-:Y:S01]  /*75e0*/  R2UR UR11, R5 ;  /* 0x00000000050b72ca */ /* 0x000fe200000e0000 */
[----:B------:R-:W-:Y:S01]  /*75f0*/  UIADD3.X UR23, URZ, UR41, URZ, UP1, !UPT ;  /* 0x000000293f177290 */ /* 0x000fe20008ffe43f */
[----:B------:R-:W-:Y:S01]  /*7600*/  R2UR UR12, R25 ;  /* 0x00000000190c72ca */ /* 0x000fe200000e0000 */
[----:B------:R-:W-:Y:S01]  /*7610*/  UIADD3 UR32, UR32, 0x180, URZ ;  /* 0x0000018020207890 */ /* 0x000fe2000fffe03f */
[----:B------:R-:W-:Y:S01]  /*7620*/  R2UR UR27, R20 ;  /* 0x00000000141b72ca */ /* 0x000fe200000e0000 */
[----:B------:R-:W-:Y:S01]  /*7630*/  UIADD3 UR26, UR18, -0x40, URZ ;  /* 0xffffffc0121a7890 */ /* 0x000fe2000fffe03f */
[----:B------:R-:W-:Y:S01]  /*7640*/  ISETP.GT.AND P3, PT, R24, 0x1, PT ;  /* 0x000000011800780c */ /* 0x000fe20003f64270 */
[----:B------:R-:W-:Y:S01]  /*7650*/  UIADD3 UR8, UR8, 0x32180, URZ ;  /* 0x0003218008087890 */ /* 0x000fe2000fffe03f */
[----:B------:R-:W-:Y:S01]  /*7660*/  VIADD R11, R11, 0x1 ;  /* 0x000000010b0b7836 */ /* 0x000fe20000000000 */
[----:B------:R-:W-:Y:S01]  /*7670*/  UIADD3 UR24, UR16, 0xa180, URZ ;  /* 0x0000a18010187890 */ /* 0x000fe2000fffe03f */
[----:B------:R-:W-:Y:S01]  /*7680*/  VIADD R25, R25, 0x1 ;  /* 0x0000000119197836 */ /* 0x000fe20000000000 */
[----:B------:R-:W-:Y:S01]  /*7690*/  UIADD3.X UR31, URZ, UR41, URZ, UP2, !UPT ;  /* 0x000000293f1f7290 */ /* 0x000fe200097fe43f */
[----:B------:R-:W-:Y:S01]  /*76a0*/  VIADD R23, R23, 0x80 ;  /* 0x0000008017177836 */ /* 0x000fe20000000000 */
[----:B------:R-:W-:Y:S01]  /*76b0*/  UIADD3 UR16, UR16, 0xe180, URZ ;  /* 0x0000e18010107890 */ /* 0x000fe2000fffe03f */
[----:B------:R-:W-:Y:S01]  /*76c0*/  ISETP.NE.AND P1, PT, R11, 0x5, PT ;  /* 0x000000050b00780c */ /* 0x000fe20003f25270 */
[----:B------:R-:W-:Y:S01]  /*76d0*/  UMOV UR38, 0x0 ;  /* 0x0000000000267882 */ /* 0x000fe20000000000 */
[----:B------:R-:W-:Y:S01]  /*76e0*/  UMOV UR39, 0x10000000 ;  /* 0x1000000000277882 */ /* 0x000fe20000000000 */
[----:B------:R-:W-:Y:S01]  /*76f0*/  UMOV UR10, URZ ;  /* 0x0000003f000a7c82 */ /* 0x000fe20008000000 */
[----:B------:R-:W-:Y:S01]  /*7700*/  UMOV UR9, UR33 ;  /* 0x0000002100097c82 */ /* 0x000fe20008000000 */
[----:B------:R-:W-:Y:S01]  /*7710*/  UMOV UR13, UR36 ;  /* 0x00000024000d7c82 */ /* 0x000fe20008000000 */
[----:B------:R-:W-:Y:S01]  /*7720*/  UMOV UR29, 0x30000 ;  /* 0x00030000001d7882 */ /* 0x000fe20000000000 */
[----:B------:R0:W-:Y:S01]  /*7730*/  UTMALDG.3D [UR32], [UR14], desc[UR38] ;  /* 0x000026200e0075b4 */ /* 0x0001e20008011000 */
[----:B------:R-:W-:Y:S01]  /*7740*/  UMOV UR25, UR33 ;  /* 0x0000002100197c82 */ /* 0x000fe20008000000 */
[----:B------:R-:W-:Y:S01]  /*7750*/  UMOV UR28, UR36 ;  /* 0x00000024001c7c82 */ /* 0x000fe20008000000 */
[----:B------:R-:W-:Y:S01]  /*7760*/  UMOV UR17, UR33 ;  /* 0x0000002100117c82 */ /* 0x000fe20008000000 */
[----:B------:R-:W-:Y:S01]  /*7770*/  UMOV UR19, UR27 ;  /* 0x0000001b00137c82 */ /* 0x000fe20008000000 */
[----:B------:R-:W-:Y:S01]  /*7780*/  UMOV UR20, UR36 ;  /* 0x0000002400147c82 */ /* 0x000fe20008000000 */
[----:B------:R-:W-:Y:S01]  /*7790*/  SEL R19, RZ, 0x1, P1 ;  /* 0x00000001ff137807 */ /* 0x000fe20000800000 */
[----:B------:R-:W-:Y:S01]  /*77a0*/  VIADD R21, R21, 0x40 ;  /* 0x0000004015157836 */ /* 0x000fe20000000000 */
[----:B------:R0:W-:Y:S01]  /*77b0*/  UTMALDG.4D [UR8], [UR22], desc[UR38] ;  /* 0x00002608160075b4 */ /* 0x0001e20008019000 */
[----:B------:R-:W-:-:S02]  /*77c0*/  SEL R11, R11, RZ, P1 ;  /* 0x000000ff0b0b7207 */ /* 0x000fc40000800000 */
[----:B------:R-:W-:Y:S01]  /*77d0*/  LOP3.LUT R4, R4, R19, RZ, 0x3c, !PT ;  /* 0x0000001304047212 */ /* 0x000fe200078e3cff */
[----:B------:R0:W-:Y:S01]  /*77e0*/  UTMALDG.3D.MULTICAST [UR24], [UR30], UR29, desc[UR38] ;  /* 0x000026181e0073b4 */ /* 0x0001e2000801181d */
[----:B------:R0:W-:Y:S02]  /*77f0*/  UTMALDG.3D.MULTICAST [UR16], [UR30], UR29, desc[UR38] ;  /* 0x000026101e0073b4 */ /* 0x0001e4000801181d */
[----:B0-----:R-:W-:Y:S05]  /*7800*/  @P3 BRA `(.L_x_169) ;  /* 0xfffffff800f43947 */ /* 0x001fea000383ffff */
.L_x_165:
[----:B------:R-:W-:Y:S05]  /*7810*/  BSYNC B1 ;  /* 0x0000000000017941 */ /* 0x000fea0003800000 */
.L_x_164:
[----:B------:R-:W-:Y:S01]  /*7820*/  LOP3.LUT P5, RZ, R15, 0xff, RZ, 0xc0, !PT ;  /* 0x000000ff0fff7812 */ /* 0x000fe200078ac0ff */
[----:B------:R-:W-:Y:S01]  /*7830*/  VIADD R13, R13, UR6 ;  /* 0x000000060d0d7c36 */ /* 0x000fe20008000000 */
[----:B------:R-:W-:Y:S01]  /*7840*/  ULDC.64 UR8, c[0x0][0x750] ;  /* 0x0001d40000087ab9 */ /* 0x000fe20000000a00 */
[----:B------:R-:W-:Y:S01]  /*7850*/  IMAD.U32 R10, RZ, RZ, UR6 ;  /* 0x00000006ff0a7e24 */ /* 0x000fe2000f8e00ff */
[----:B------:R-:W-:Y:S01]  /*7860*/  UISETP.GE.U32.AND UP0, UPT, UR6, 0x5, UPT ;  /* 0x000000050600788c */ /* 0x000fe2000bf06070 */
[----:B------:R-:W-:Y:S01]  /*7870*/  BSSY B1, `(.L_x_170) ;  /* 0x000006b000017945 */ /* 0x000fe20003800000 */
[----:B------:R-:W-:Y:S02]  /*7880*/  ISETP.GT.U32.AND P1, PT, R13, 0x4, PT ;  /* 0x000000040d00780c */ /* 0x000fe40003f24070 */
[----:B------:R-:W-:Y:S02]  /*7890*/  PRMT R15, RZ, 0x7610, R15 ;  /* 0x00007610ff0f7816 */ /* 0x000fe4000000000f */
[----:B------:R-:W-:-:S02]  /*78a0*/  ISETP.LT.U32.AND P1, PT, R10, 0x5, P1 ;  /* 0x000000050a00780c */ /* 0x000fc40000f21070 */
[----:B------:R-:W-:Y:S01]  /*78b0*/  PLOP3.LUT P3, PT, PT, PT, UP0, 0x80, 0x0 ;  /* 0x000000000000781c */ /* 0x000fe20003f6f008 */
[----:B------:R-:W0:Y:S01]  /*78c0*/  @P5 S2R R5, SR_CgaCtaId ;  /* 0x0000000000055919 */ /* 0x000e220000008800 */
[----:B------:R-:W-:Y:S02]  /*78d0*/  @P5 MOV R0, 0x400 ;  /* 0x0000040000005802 */ /* 0x000fe40000000f00 */
[----:B------:R-:W-:Y:S02]  /*78e0*/  PRMT R10, RZ, 0x7610, R10 ;  /* 0x00007610ff0a7816 */ /* 0x000fe4000000000a */
[----:B0-----:R-:W-:Y:S01]  /*78f0*/  @P5 LEA R0, R5, R0, 0x18 ;  /* 0x0000000005005211 */ /* 0x001fe200078ec0ff */
[----:B------:R-:W-:-:S03]  /*7900*/  IMAD.WIDE.U32 R4, R13, -0x33333333, RZ ;  /* 0xcccccccd0d047825 */ /* 0x000fc600078e00ff */
[----:B------:R0:W-:Y:S01]  /*7910*/  @P5 SYNCS.ARRIVE.TRANS64.A1T0 RZ, [R0+URZ+0x88], RZ ;  /* 0x000088ff00ff59a7 */ /* 0x0001e2000810003f */
[----:B------:R-:W-:Y:S02]  /*7920*/  IADD3 R2, P5, R2, R8, RZ ;  /* 0x0000000802027210 */ /* 0x000fe40007fbe0ff */
[----:B------:R-:W-:Y:S01]  /*7930*/  SHF.R.U32.HI R4, RZ, 0x2, R5 ;  /* 0x00000002ff047819 */ /* 0x000fe20000011605 */
[----:B------:R-:W-:Y:S02]  /*7940*/  IMAD.MOV.U32 R5, RZ, RZ, -0x1 ;  /* 0xffffffffff057424 */ /* 0x000fe400078e00ff */
[----:B------:R-:W-:Y:S01]  /*7950*/  IMAD.X R3, R3, 0x1, R12, P5 ;  /* 0x0000000103037824 */ /* 0x000fe200028e060c */
[----:B0-----:R-:W-:Y:S01]  /*7960*/  SEL R0, RZ, 0x1, !P1 ;  /* 0x00000001ff007807 */ /* 0x001fe20004800000 */
[----:B------:R-:W-:Y:S01]  /*7970*/  IMAD R13, R4, -0x5, R13 ;  /* 0xfffffffb040d7824 */ /* 0x000fe200078e020d */
[----:B------:R-:W-:Y:S02]  /*7980*/  ISETP.GE.U32.AND P1, PT, R2, UR8, PT ;  /* 0x0000000802007c0c */ /* 0x000fe4000bf26070 */
[----:B------:R-:W-:Y:S01]  /*7990*/  LOP3.LUT R7, R7, R0, RZ, 0x3c, !PT ;  /* 0x0000000007077212 */ /* 0x000fe200078e3cff */
[----:B------:R-:W-:Y:S01]  /*79a0*/  IMAD.MOV.U32 R0, RZ, RZ, -0x1 ;  /* 0xffffffffff007424 */ /* 0x000fe200078e00ff */
[----:B------:R-:W-:-:S02]  /*79b0*/  ISETP.GE.U32.AND.EX P1, PT, R3, UR9, PT, P1 ;  /* 0x0000000903007c0c */ /* 0x000fc4000bf26110 */
[----:B------:R-:W-:Y:S01]  /*79c0*/  @P3 LOP3.LUT R7, R7, 0x1, R4, 0x78, !PT ;  /* 0x0000000107073812 */ /* 0x000fe200078e7804 */
[----:B------:R-:W-:-:S10]  /*79d0*/  IMAD.MOV.U32 R4, RZ, RZ, -0x1 ;  /* 0xffffffffff047424 */ /* 0x000fd400078e00ff */
[----:B------:R-:W-:Y:S05]  /*79e0*/  @P1 BRA `(.L_x_171) ;  /* 0x00000004004c1947 */ /* 0x000fea0003800000 */
[----:B------:R-:W0:Y:S01]  /*79f0*/  S2R R18, SR_CTAID.X ;  /* 0x0000000000127919 */ /* 0x000e220000002500 */
[----:B------:R-:W-:Y:S01]  /*7a00*/  ULDC.64 UR8, c[0x0][0x728] ;  /* 0x0001ca0000087ab9 */ /* 0x000fe20000000a00 */
[----:B------:R-:W-:Y:S01]  /*7a10*/  ULDC UR11, c[0x0][0x730] ;  /* 0x0001cc00000b7ab9 */ /* 0x000fe20000000800 */
[----:B------:R-:W-:Y:S01]  /*7a20*/  ISETP.NE.U32.AND P1, PT, RZ, UR8, PT ;  /* 0x00000008ff007c0c */ /* 0x000fe2000bf25070 */
[----:B------:R-:W1:Y:S01]  /*7a30*/  S2R R19, SR_CTAID.Y ;  /* 0x0000000000137919 */ /* 0x000e620000002600 */
[----:B------:R-:W-:Y:S01]  /*7a40*/  ULDC UR12, c[0x0][0x150] ;  /* 0x00005400000c7ab9 */ /* 0x000fe20000000800 */
[----:B------:R-:W-:Y:S01]  /*7a50*/  IMAD.MOV.U32 R4, RZ, RZ, R2 ;  /* 0x000000ffff047224 */ /* 0x000fe200078e0002 */
[----:B------:R-:W-:Y:S01]  /*7a60*/  ISETP.NE.AND.EX P1, PT, RZ, UR9, PT, P1 ;  /* 0x00000009ff007c0c */ /* 0x000fe2000bf25310 */
[----:B------:R-:W-:Y:S01]  /*7a70*/  IMAD.MOV.U32 R5, RZ, RZ, R3 ;  /* 0x000000ffff057224 */ /* 0x000fe200078e0003 */
[----:B0-----:R-:W-:-:S11]  /*7a80*/  I2FP.F32.U32 R20, R18 ;  /* 0x0000001200147245 */ /* 0x001fd60000201000 */
[----:B------:R-:W-:Y:S05]  /*7a90*/  @!P1 BRA `(.L_x_172) ;  /* 0x0000000000289947 */ /* 0x000fea0003800000 */
[----:B------:R-:W-:Y:S02]  /*7aa0*/  ULDC UR10, c[0x0][0x734] ;  /* 0x0001cd00000a7ab9 */ /* 0x000fe40000000800 */
[----:B------:R-:W-:-:S05]  /*7ab0*/  IADD3 R5, P1, R2, UR10, RZ ;  /* 0x0000000a02057c10 */ /* 0x000fca000ff3e0ff */
[----:B------:R-:W-:-:S04]  /*7ac0*/  IMAD.X R21, RZ, RZ, R3, P1 ;  /* 0x000000ffff157224 */ /* 0x000fc800008e0603 */
[----:B------:R-:W-:-:S04]  /*7ad0*/  IMAD.WIDE.U32 R10, R21, UR8, RZ ;  /* 0x00000008150a7c25 */ /* 0x000fc8000f8e00ff */
[----:B------:R-:W-:-:S04]  /*7ae0*/  IMAD.WIDE.U32 R10, P1, R5, UR9, R10 ;  /* 0x00000009050a7c25 */ /* 0x000fc8000f82000a */
[----:B------:R-:W-:-:S04]  /*7af0*/  IMAD.WIDE.U32 R4, R5, UR8, RZ ;  /* 0x0000000805047c25 */ /* 0x000fc8000f8e00ff */
[----:B------:R-:W-:Y:S01]  /*7b00*/  IMAD.MOV.U32 R4, RZ, RZ, R11 ;  /* 0x000000ffff047224 */ /* 0x000fe200078e000b */
[----:B------:R-:W-:Y:S01]  /*7b10*/  IADD3 RZ, P3, R5, R10, RZ ;  /* 0x0000000a05ff7210 */ /* 0x000fe20007f7e0ff */
[----:B------:R-:W-:-:S04]  /*7b20*/  IMAD.X R5, RZ, RZ, RZ, P1 ;  /* 0x000000ffff057224 */ /* 0x000fc800008e06ff */
[----:B------:R-:W-:-:S08]  /*7b30*/  IMAD.WIDE.U32.X R4, R21, UR9, R4, P3 ;  /* 0x0000000915047c25 */ /* 0x000fd000098e0404 */
.L_x_172:
[--C-:B------:R-:W-:Y:S01]  /*7b40*/  SHF.R.U64 R0, R4, UR11, R5.reuse ;  /* 0x0000000b04007c19 */ /* 0x100fe20008001205 */
[----:B------:R-:W-:Y:S01]  /*7b50*/  FMUL R20, R20, UR12 ;  /* 0x0000000c14147c20 */ /* 0x000fe20008400000 */
[----:B------:R-:W0:Y:S01]  /*7b60*/  LDC R21, c[0x0][0x144] ;  /* 0x00005100ff157b82 */ /* 0x000e220000000800 */
[----:B-1----:R-:W-:Y:S01]  /*7b70*/  I2FP.F32.U32 R10, R19 ;  /* 0x00000013000a7245 */ /* 0x002fe20000201000 */
[----:B------:R-:W-:Y:S01]  /*7b80*/  ULDC UR10, c[0x0][0x154] ;  /* 0x00005500000a7ab9 */ /* 0x000fe20000000800 */
[----:B------:R-:W-:Y:S01]  /*7b90*/  SHF.R.U32.HI R4, RZ, UR11, R5 ;  /* 0x0000000bff047c19 */ /* 0x000fe20008011605 */
[----:B------:R-:W-:Y:S01]  /*7ba0*/  ULDC.64 UR8, c[0x0][0x720] ;  /* 0x0001c80000087ab9 */ /* 0x000fe20000000a00 */
[----:B------:R-:W-:Y:S01]  /*7bb0*/  IADD3 R5, P1, RZ, -R0, RZ ;  /* 0x80000000ff057210 */ /* 0x000fe20007f3e0ff */
[----:B------:R-:W1:Y:S01]  /*7bc0*/  F2I.U32.TRUNC.NTZ R20, R20 ;  /* 0x0000001400147305 */ /* 0x000e62000020f000 */
[----:B------:R-:W-:Y:S01]  /*7bd0*/  FMUL R10, R10, UR10 ;  /* 0x0000000a0a0a7c20 */ /* 0x000fe20008400000 */
[----:B------:R-:W2:Y:S01]  /*7be0*/  LDC R22, c[0x0][0x148] ;  /* 0x00005200ff167b82 */ /* 0x000ea20000000800 */
[----:B------:R-:W-:Y:S01]  /*7bf0*/  ULDC.64 UR10, c[0x0][0x740] ;  /* 0x0001d000000a7ab9 */ /* 0x000fe20000000a00 */
[----:B------:R-:W-:Y:S01]  /*7c00*/  IMAD.X R4, RZ, RZ, ~R4, P1 ;  /* 0x000000ffff047224 */ /* 0x000fe200008e0e04 */
[----:B------:R-:W-:-:S03]  /*7c10*/  ISETP.NE.U32.AND P1, PT, RZ, UR10, PT ;  /* 0x0000000aff007c0c */ /* 0x000fc6000bf25070 */
[----:B------:R-:W-:Y:S01]  /*7c20*/  IMAD R4, R4, UR8, RZ ;  /* 0x0000000804047c24 */ /* 0x000fe2000f8e02ff */
[----:B------:R-:W3:Y:S01]  /*7c30*/  F2I.U32.TRUNC.NTZ R10, R10 ;  /* 0x0000000a000a7305 */ /* 0x000ee2000020f000 */
[----:B------:R-:W-:Y:S02]  /*7c40*/  ISETP.NE.AND.EX P1, PT, RZ, UR11, PT, P1 ;  /* 0x0000000bff007c0c */ /* 0x000fe4000bf25310 */
[C---:B------:R-:W-:Y:S02]  /*7c50*/  IMAD R11, R5.reuse, UR9, R4 ;  /* 0x00000009050b7c24 */ /* 0x040fe4000f8e0204 */
[----:B------:R-:W-:Y:S01]  /*7c60*/  IMAD.WIDE.U32 R4, R5, UR8, R2 ;  /* 0x0000000805047c25 */ /* 0x000fe2000f8e0002 */
[----:B------:R-:W-:-:S03]  /*7c70*/  ULDC UR8, c[0x0][0x718] ;  /* 0x0001c60000087ab9 */ /* 0x000fc60000000800 */
[----:B-1----:R-:W-:Y:S02]  /*7c80*/  IMAD.MOV R20, RZ, RZ, -R20 ;  /* 0x000000ffff147224 */ /* 0x002fe400078e0a14 */
[----:B------:R-:W-:Y:S02]  /*7c90*/  IMAD.IADD R5, R5, 0x1, R11 ;  /* 0x0000000105057824 */ /* 0x000fe400078e020b */
[----:B0-----:R-:W-:-:S03]  /*7ca0*/  IMAD R18, R21, R20, R18 ;  /* 0x0000001415127224 */ /* 0x001fc600078e0212 */
[--C-:B------:R-:W-:Y:S01]  /*7cb0*/  SHF.R.U64 R20, R4, UR8, R5.reuse ;  /* 0x0000000804147c19 */ /* 0x100fe20008001205 */
[----:B---3--:R-:W-:Y:S01]  /*7cc0*/  IMAD.MOV R4, RZ, RZ, -R10 ;  /* 0x000000ffff047224 */ /* 0x008fe200078e0a0a */
[----:B------:R-:W-:Y:S01]  /*7cd0*/  SHF.R.U32.HI R5, RZ, UR8, R5 ;  /* 0x00000008ff057c19 */ /* 0x000fe20008011605 */
[----:B------:R-:W-:Y:S02]  /*7ce0*/  ULDC UR8, c[0x0][0x708] ;  /* 0x0001c20000087ab9 */ /* 0x000fe40000000800 */
[----:B--2---:R-:W-:Y:S01]  /*7cf0*/  @P4 IMAD R18, R22, R4, R19 ;  /* 0x0000000416124224 */ /* 0x004fe200078e0213 */
[--C-:B------:R-:W-:Y:S02]  /*7d00*/  SHF.R.U64 R22, R20, UR8, R5.reuse ;  /* 0x0000000814167c19 */ /* 0x100fe40008001205 */
[----:B------:R-:W-:Y:S01]  /*7d10*/  SHF.R.U32.HI R5, RZ, UR8, R5 ;  /* 0x00000008ff057c19 */ /* 0x000fe20008011605 */
[----:B------:R-:W-:-:S03]  /*7d20*/  ULDC UR8, c[0x0][0x758] ;  /* 0x0001d60000087ab9 */ /* 0x000fc60000000800 */
[--C-:B------:R-:W-:Y:S02]  /*7d30*/  SHF.R.U64 R19, R22, UR8, R5.reuse ;  /* 0x0000000816137c19 */ /* 0x100fe40008001205 */
[----:B------:R-:W-:-:S03]  /*7d40*/  SHF.R.U32.HI R21, RZ, UR8, R5 ;  /* 0x00000008ff157c19 */ /* 0x000fc60008011605 */
[----:B------:R-:W-:Y:S02]  /*7d50*/  IMAD.MOV.U32 R10, RZ, RZ, R19 ;  /* 0x000000ffff0a7224 */ /* 0x000fe400078e0013 */
[----:B------:R-:W-:Y:S01]  /*7d60*/  IMAD.MOV.U32 R5, RZ, RZ, R21 ;  /* 0x000000ffff057224 */ /* 0x000fe200078e0015 */
[----:B------:R-:W-:Y:S06]  /*7d70*/  @!P1 BRA `(.L_x_173) ;  /* 0x00000000002c9947 */ /* 0x000fec0003800000 */
        /* <DEDUP_REMOVED lines=9> */
[----:B------:R-:W-:-:S04]  /*7e10*/  IMAD.WIDE.U32.X R4, R21, UR11, R4, P3 ;  /* 0x0000000b15047c25 */ /* 0x000fc800098e0404 */
[----:B------:R-:W-:-:S07]  /*7e20*/  IMAD.MOV.U32 R10, RZ, RZ, R4 ;  /* 0x000000ffff0a7224 */ /* 0x000fce00078e0004 */
.L_x_173:
[----:B------:R-:W-:Y:S01]  /*7e30*/  ULDC UR8, c[0x0][0x748] ;  /* 0x0001d20000087ab9 */ /* 0x000fe20000000800 */
[----:B------:R-:W-:Y:S01]  /*7e40*/  LOP3.LUT R4, R22, UR7, RZ, 0xc0, !PT ;  /* 0x0000000716047c12 */ /* 0x000fe2000f8ec0ff */
[----:B------:R-:W-:Y:S01]  /*7e50*/  ULDC UR9, c[0x0][0x710] ;  /* 0x0001c40000097ab9 */ /* 0x000fe20000000800 */
[----:B------:R-:W-:Y:S01]  /*7e60*/  SHF.R.U64 R5, R10, UR8, R5 ;  /* 0x000000080a057c19 */ /* 0x000fe20008001205 */
[----:B------:R-:W-:Y:S01]  /*7e70*/  ULDC UR8, c[0x0][0x738] ;  /* 0x0001ce0000087ab9 */ /* 0x000fe20000000800 */
[----:B------:R-:W-:-:S03]  /*7e80*/  LOP3.LUT R20, R20, UR4, RZ, 0xc0, !PT ;  /* 0x0000000414147c12 */ /* 0x000fc6000f8ec0ff */
[----:B------:R-:W-:Y:S02]  /*7e90*/  IMAD.MOV R10, RZ, RZ, -R5 ;  /* 0x000000ffff0a7224 */ /* 0x000fe400078e0a05 */
[----:B------:R-:W-:Y:S02]  /*7ea0*/  IMAD R5, R5, UR5, R4 ;  /* 0x0000000505057c24 */ /* 0x000fe4000f8e0204 */
[----:B------:R-:W-:Y:S01]  /*7eb0*/  IMAD R19, R10, UR8, R19 ;  /* 0x000000080a137c24 */ /* 0x000fe2000f8e0213 */
[----:B------:R-:W-:Y:S01]  /*7ec0*/  ULDC UR8, c[0x0][0x700] ;  /* 0x0001c00000087ab9 */ /* 0x000fe20000000800 */
[----:B------:R-:W-:Y:S02]  /*7ed0*/  IMAD R18, R5, UR9, R18 ;  /* 0x0000000905127c24 */ /* 0x000fe4000f8e0212 */
[----:B------:R-:W-:Y:S02]  /*7ee0*/  IMAD R19, R19, UR8, R20 ;  /* 0x0000000813137c24 */ /* 0x000fe4000f8e0214 */
[----:B------:R-:W-:-:S03]  /*7ef0*/  IMAD.MOV.U32 R10, RZ, RZ, 0x1 ;  /* 0x00000001ff0a7424 */ /* 0x000fc600078e00ff */
[----:B------:R-:W-:Y:S02]  /*7f00*/  SEL R4, R19, R18, !P4 ;  /* 0x0000001213047207 */ /* 0x000fe40006000000 */
[----:B------:R-:W-:-:S07]  /*7f10*/  SEL R5, R18, R19, !P4 ;  /* 0x0000001312057207 */ /* 0x000fce0006000000 */
.L_x_171:
[----:B------:R-:W-:Y:S05]  /*7f20*/  BSYNC B1 ;  /* 0x0000000000017941 */ /* 0x000fea0003800000 */
.L_x_170:
[----:B------:R-:W-:-:S13]  /*7f30*/  LOP3.LUT P1, RZ, R10, 0xff, RZ, 0xc0, !PT ;  /* 0x000000ff0aff7812 */ /* 0x000fda000782c0ff */
[----:B------:R-:W-:Y:S05]  /*7f40*/  @P1 BRA `(.L_x_174) ;  /* 0xfffffff000e81947 */ /* 0x000fea000383ffff */
[----:B------:R-:W-:Y:S05]  /*7f50*/  BSYNC B0 ;  /* 0x0000000000007941 */ /* 0x000fea0003800000 */
.L_x_162:
[----:B------:R-:W-:-:S03]  /*7f60*/  UMOV UR8, 0xffffffff ;  /* 0xffffffff00087882 */ /* 0x000fc60000000000 */
[----:B------:R-:W-:Y:S05]  /*7f70*/  BRA.DIV UR8, `(.L_x_175) ;  /* 0x0000000608587947 */ /* 0x000fea000b800000 */
[----:B------:R-:W-:-:S13]  /*7f80*/  ELECT P0, URZ, PT ;  /* 0x00000000003f782f */ /* 0x000fda0003800000 */
.L_x_192:
[----:B------:R-:W-:Y:S04]  /*7f90*/  BSSY B0, `(.L_x_176) ;  /* 0x0000034000007945 */ /* 0x000fe80003800000 */
[----:B------:R-:W-:Y:S05]  /*7fa0*/  @!P0 BRA `(.L_x_177) ;  /* 0x0000000000c88947 */ /* 0x000fea0003800000 */
[----:B------:R-:W-:-:S04]  /*7fb0*/  LOP3.LUT R6, R6, 0x2, RZ, 0xfc, !PT ;  /* 0x0000000206067812 */ /* 0x000fc800078efcff */
[----:B------:R-:W-:-:S13]  /*7fc0*/  ISETP.NE.AND P0, PT, R6, 0x3, PT ;  /* 0x000000030600780c */ /* 0x000fda0003f05270 */
[----:B------:R-:W-:Y:S05]  /*7fd0*/  @!P0 BRA `(.L_x_178) ;  /* 0x0000000000048947 */ /* 0x000fea0003800000 */
[----:B------:R-:W-:Y:S01]  /*7fe0*/  BPT.TRAP 0x1 ;  /* 0x000000040000795c */ /* 0x000fe20000300000 */
.L_x_178:
[----:B------:R-:W0:Y:S01]  /*7ff0*/  S2R R3, SR_CgaCtaId ;  /* 0x0000000000037919 */ /* 0x000e220000008800 */
[----:B------:R-:W-:-:S04]  /*8000*/  MOV R0, 0x400 ;  /* 0x0000040000007802 */ /* 0x000fc80000000f00 */
[----:B0-----:R-:W-:Y:S02]  /*8010*/  LEA R0, R3, R0, 0x18 ;  /* 0x0000000003007211 */ /* 0x001fe400078ec0ff */
[----:B------:R-:W-:-:S03]  /*8020*/  SHF.L.U32 R3, R7, 0x1f, RZ ;  /* 0x0000001f07037819 */ /* 0x000fc600000006ff */
[----:B------:R-:W-:-:S04]  /*8030*/  VIADD R0, R0, 0x28 ;  /* 0x0000002800007836 */ /* 0x000fc80000000000 */
[C---:B------:R-:W-:Y:S02]  /*8040*/  IMAD R6, R13.reuse, 0x8, R0 ;  /* 0x000000080d067824 */ /* 0x040fe400078e0200 */
[----:B------:R-:W-:Y:S02]  /*8050*/  VIADD R13, R13, 0x1 ;  /* 0x000000010d0d7836 */ /* 0x000fe40000000000 */
[----:B------:R-:W0:Y:S03]  /*8060*/  SYNCS.PHASECHK.TRANS64.TRYWAIT P0, [R6+URZ], R3 ;  /* 0x00000003060075a7 */ /* 0x000e26000800017f */
[----:B------:R-:W-:-:S04]  /*8070*/  ISETP.NE.AND P1, PT, R13, 0x5, PT ;  /* 0x000000050d00780c */ /* 0x000fc80003f25270 */
[----:B------:R-:W-:Y:S02]  /*8080*/  SEL R2, RZ, 0x1, P1 ;  /* 0x00000001ff027807 */ /* 0x000fe40000800000 */
[----:B------:R-:W-:Y:S02]  /*8090*/  SEL R13, R13, RZ, P1 ;  /* 0x000000ff0d0d7207 */ /* 0x000fe40000800000 */
[----:B------:R-:W-:-:S03]  /*80a0*/  LOP3.LUT R8, R7, R2, RZ, 0x3c, !PT ;  /* 0x0000000207087212 */ /* 0x000fc600078e3cff */
[----:B------:R-:W-:Y:S01]  /*80b0*/  IMAD R7, R13, 0x8, R0 ;  /* 0x000000080d077824 */ /* 0x000fe200078e0200 */
[----:B------:R-:W-:Y:S01]  /*80c0*/  SHF.L.U32 R4, R8, 0x1f, RZ ;  /* 0x0000001f08047819 */ /* 0x000fe200000006ff */
[----:B0-----:R-:W-:Y:S06]  /*80d0*/  @!P0 BRA `(.L_x_179) ;  /* 0x0000000400248947 */ /* 0x001fec0003800000 */
.L_x_193:
[----:B------:R-:W1:Y:S01]  /*80e0*/  SYNCS.PHASECHK.TRANS64.TRYWAIT P0, [R7+URZ], R4 ;  /* 0x00000004070075a7 */ /* 0x000e62000800017f */
[----:B------:R-:W-:-:S05]  /*80f0*/  VIADD R2, R13, 0x1 ;  /* 0x000000010d027836 */ /* 0x000fca0000000000 */
[----:B------:R-:W-:-:S04]  /*8100*/  ISETP.NE.AND P1, PT, R2, 0x5, PT ;  /* 0x000000050200780c */ /* 0x000fc80003f25270 */
[----:B0-----:R-:W-:Y:S02]  /*8110*/  SEL R3, RZ, 0x1, P1 ;  /* 0x00000001ff037807 */ /* 0x001fe40000800000 */
[----:B------:R-:W-:Y:S02]  /*8120*/  SEL R9, R2, RZ, P1 ;  /* 0x000000ff02097207 */ /* 0x000fe40000800000 */
[----:B------:R-:W-:-:S03]  /*8130*/  LOP3.LUT R8, R8, R3, RZ, 0x3c, !PT ;  /* 0x0000000308087212 */ /* 0x000fc600078e3cff */
[----:B------:R-:W-:Y:S01]  /*8140*/  IMAD R10, R9, 0x8, R0 ;  /* 0x00000008090a7824 */ /* 0x000fe200078e0200 */
[----:B------:R-:W-:Y:S01]  /*8150*/  SHF.L.U32 R5, R8, 0x1f, RZ ;  /* 0x0000001f08057819 */ /* 0x000fe200000006ff */
[----:B-1----:R-:W-:Y:S06]  /*8160*/  @!P0 BRA `(.L_x_180) ;  /* 0x0000000400148947 */ /* 0x002fec0003800000 */
.L_x_194:
[----:B------:R-:W1:Y:S01]  /*8170*/  SYNCS.PHASECHK.TRANS64.TRYWAIT P0, [R10+URZ], R5 ;  /* 0x000000050a0075a7 */ /* 0x000e62000800017f */
[----:B------:R-:W-:-:S05]  /*8180*/  VIADD R2, R9, 0x1 ;  /* 0x0000000109027836 */ /* 0x000fca0000000000 */
[----:B------:R-:W-:-:S04]  /*8190*/  ISETP.NE.AND P1, PT, R2, 0x5, PT ;  /* 0x000000050200780c */ /* 0x000fc80003f25270 */
[----:B------:R-:W-:Y:S02]  /*81a0*/  SEL R3, RZ, 0x1, P1 ;  /* 0x00000001ff037807 */ /* 0x000fe40000800000 */
[----:B0-----:R-:W-:Y:S02]  /*81b0*/  SEL R7, R2, RZ, P1 ;  /* 0x000000ff02077207 */ /* 0x001fe40000800000 */
[----:B------:R-:W-:-:S03]  /*81c0*/  LOP3.LUT R9, R8, R3, RZ, 0x3c, !PT ;  /* 0x0000000308097212 */ /* 0x000fc600078e3cff */
[----:B------:R-:W-:Y:S01]  /*81d0*/  IMAD R11, R7, 0x8, R0 ;  /* 0x00000008070b7824 */ /* 0x000fe200078e0200 */
[----:B------:R-:W-:Y:S01]  /*81e0*/  SHF.L.U32 R6, R9, 0x1f, RZ ;  /* 0x0000001f09067819 */ /* 0x000fe200000006ff */
[----:B-1----:R-:W-:Y:S06]  /*81f0*/  @!P0 BRA `(.L_x_181) ;  /* 0x0000000400048947 */ /* 0x002fec0003800000 */
.L_x_195:
[----:B------:R-:W1:Y:S01]  /*8200*/  SYNCS.PHASECHK.TRANS64.TRYWAIT P0, [R11+URZ], R6 ;  /* 0x000000060b0075a7 */ /* 0x000e62000800017f */
[----:B------:R-:W-:-:S05]  /*8210*/  VIADD R2, R7, 0x1 ;  /* 0x0000000107027836 */ /* 0x000fca0000000000 */
[----:B------:R-:W-:-:S04]  /*8220*/  ISETP.NE.AND P1, PT, R2, 0x5, PT ;  /* 0x000000050200780c */ /* 0x000fc80003f25270 */
[----:B------:R-:W-:Y:S02]  /*8230*/  SEL R4, RZ, 0x1, P1 ;  /* 0x00000001ff047807 */ /* 0x000fe40000800000 */
[----:B------:R-:W-:Y:S02]  /*8240*/  SEL R3, R2, RZ, P1 ;  /* 0x000000ff02037207 */ /* 0x000fe40000800000 */
[----:B------:R-:W-:Y:S01]  /*8250*/  LOP3.LUT R4, R9, R4, RZ, 0x3c, !PT ;  /* 0x0000000409047212 */ /* 0x000fe200078e3cff */
[----:B-1----:R-:W-:Y:S06]  /*8260*/  @!P0 BRA `(.L_x_182) ;  /* 0x0000000000fc8947 */ /* 0x002fec0003800000 */
.L_x_196:
[----:B------:R-:W-:Y:S01]  /*8270*/  IMAD R3, R3, 0x8, R0 ;  /* 0x0000000803037824 */ /* 0x000fe200078e0200 */
[----:B------:R-:W-:-:S07]  /*8280*/  SHF.L.U32 R0, R4, 0x1f, RZ ;  /* 0x0000001f04007819 */ /* 0x000fce00000006ff */
.L_x_183:
[----:B--2---:R2:W3:Y:S02]  /*8290*/  SYNCS.PHASECHK.TRANS64.TRYWAIT P0, [R3+URZ], R0 ;  /* 0x00000000030075a7 */ /* 0x0044e4000800017f */
[----:B---3--:R-:W-:Y:S05]  /*82a0*/  @!P0 NANOSLEEP.SYNCS 0x989680 ;  /* 0x009896800000895d */ /* 0x008fea0003900000 */
[----:B------:R-:W3:Y:S02]  /*82b0*/  @!P0 SYNCS.PHASECHK.TRANS64 P0, [R3+URZ], R0 ;  /* 0x00000000030085a7 */ /* 0x000ee4000800007f */
[----:B---3--:R-:W-:Y:S05]  /*82c0*/  @!P0 BRA `(.L_x_183) ;  /* 0xfffffffc00f08947 */ /* 0x008fea000383ffff */
.L_x_177:
[----:B------:R-:W-:Y:S05]  /*82d0*/  BSYNC B0 ;  /* 0x0000000000007941 */ /* 0x000fea0003800000 */
.L_x_176:
[----:B------:R-:W-:Y:S05]  /*82e0*/  EXIT ;  /* 0x000000000000794d */ /* 0x000fea0003800000 */
.L_x_19:
[----:B0-----:R-:W-:-:S04]  /*82f0*/  IMAD.U32 R25, RZ, RZ, UR16 ;  /* 0x00000010ff197e24 */ /* 0x001fc8000f8e00ff */
[----:B------:R0:W1:Y:S03]  /*8300*/  SYNCS.PHASECHK.TRANS64.TRYWAIT P0, [R25+URZ+-0x8], R24 ;  /* 0xfffff818190075a7 */ /* 0x000066000800017f */
[----:B-1----:R-:W-:Y:S05]  /*8310*/  @!P0 NANOSLEEP.SYNCS 0x989680 ;  /* 0x009896800000895d */ /* 0x002fea0003900000 */
[----:B------:R-:W1:Y:S02]  /*8320*/  @!P0 SYNCS.PHASECHK.TRANS64 P0, [R25+URZ+-0x8], R24 ;  /* 0xfffff818190085a7 */ /* 0x000e64000800007f */
[----:B-1----:R-:W-:Y:S05]  /*8330*/  @!P0 BRA `(.L_x_19) ;  /* 0xfffffffc00ec8947 */ /* 0x002fea000383ffff */
[----:B------:R-:W-:Y:S05]  /*8340*/  BRA `(.L_x_184) ;  /* 0xffffff9400487947 */ /* 0x000fea000383ffff */
.L_x_24:
[----:B-1----:R-:W-:-:S04]  /*8350*/  IMAD.U32 R94, RZ, RZ, UR8 ;  /* 0x00000008ff5e7e24 */ /* 0x002fc8000f8e00ff */
[----:B------:R1:W2:Y:S03]  /*8360*/  SYNCS.PHASECHK.TRANS64.TRYWAIT P0, [R94+URZ], R93 ;  /* 0x0000005d5e0075a7 */ /* 0x0002a6000800017f */
[----:B--2---:R-:W-:Y:S05]  /*8370*/  @!P0 NANOSLEEP.SYNCS 0x989680 ;  /* 0x009896800000895d */ /* 0x004fea0003900000 */
[----:B------:R-:W2:Y:S02]  /*8380*/  @!P0 SYNCS.PHASECHK.TRANS64 P0, [R94+URZ], R93 ;  /* 0x0000005d5e0085a7 */ /* 0x000ea4000800007f */
[----:B--2---:R-:W-:Y:S05]  /*8390*/  @!P0 BRA `(.L_x_24) ;  /* 0xfffffffc00ec8947 */ /* 0x004fea000383ffff */
[----:B------:R-:W-:Y:S05]  /*83a0*/  BRA `(.L_x_23) ;  /* 0xffffff9400fc7947 */ /* 0x000fea000383ffff */
.L_x_28:
[----:B0-----:R-:W-:-:S04]  /*83b0*/  IMAD.U32 R91, RZ, RZ, UR16 ;  /* 0x00000010ff5b7e24 */ /* 0x001fc8000f8e00ff */
[----:B------:R0:W1:Y:S03]  /*83c0*/  SYNCS.PHASECHK.TRANS64.TRYWAIT P0, [R91+URZ+0x8], R90 ;  /* 0x0000085a5b0075a7 */ /* 0x000066000800017f */
[----:B-1----:R-:W-:Y:S05]  /*83d0*/  @!P0 NANOSLEEP.SYNCS 0x989680 ;  /* 0x009896800000895d */ /* 0x002fea0003900000 */
[----:B------:R-:W1:Y:S02]  /*83e0*/  @!P0 SYNCS.PHASECHK.TRANS64 P0, [R91+URZ+0x8], R90 ;  /* 0x0000085a5b0085a7 */ /* 0x000e64000800007f */
[----:B-1----:R-:W-:Y:S05]  /*83f0*/  @!P0 BRA `(.L_x_28) ;  /* 0xfffffffc00ec8947 */ /* 0x002fea000383ffff */
[----:B------:R-:W-:Y:S05]  /*8400*/  BRA `(.L_x_185) ;  /* 0xffffff9c00007947 */ /* 0x000fea000383ffff */
.L_x_163:
[----:B------:R-:W-:Y:S01]  /*8410*/  BSSY B1, `(.L_x_186) ;  /* 0x0000006000017945 */ /* 0x000fe20003800000 */
[----:B------:R-:W-:-:S07]  /*8420*/  IMAD.MOV.U32 R10, RZ, RZ, -0x1 ;  /* 0xffffffffff0a7424 */ /* 0x000fce00078e00ff */
[----:B------:R-:W-:Y:S05]  /*8430*/  WARPSYNC.COLLECTIVE R10, `(.L_x_187) ;  /* 0x000000000a0c7348 */ /* 0x000fea0003c00000 */
[----:B------:R-:W-:Y:S02]  /*8440*/  ELECT P1, UR62, PT ;  /* 0x00000000003e782f */ /* 0x000fe40003820000 */
[----:B------:R-:W-:Y:S01]  /*8450*/  MOV R10, UR62 ;  /* 0x0000003e000a7c02 */ /* 0x000fe20008000f00 */
[----:B------:R-:W-:Y:S10]  /*8460*/  ENDCOLLECTIVE ;  /* 0x000000000000791b */ /* 0x000ff40003800000 */
.L_x_187:
[----:B------:R-:W-:Y:S05]  /*8470*/  BSYNC B1 ;  /* 0x0000000000017941 */ /* 0x000fea0003800000 */
.L_x_186:
[----:B------:R-:W-:Y:S05]  /*8480*/  BRA `(.L_x_188) ;  /* 0xffffffec00a47947 */ /* 0x000fea000383ffff */
.L_x_166:
[----:B0-----:R0:W1:Y:S02]  /*8490*/  SYNCS.PHASECHK.TRANS64.TRYWAIT P1, [R19+URZ+0x28], R10 ;  /* 0x0000280a130075a7 */ /* 0x001064000802017f */
[----:B-1----:R-:W-:Y:S05]  /*84a0*/  @!P1 NANOSLEEP.SYNCS 0x989680 ;  /* 0x009896800000995d */ /* 0x002fea0003900000 */
[----:B------:R-:W1:Y:S02]  /*84b0*/  @!P1 SYNCS.PHASECHK.TRANS64 P1, [R19+URZ+0x28], R10 ;  /* 0x0000280a130095a7 */ /* 0x000e64000802007f */
[----:B-1----:R-:W-:Y:S05]  /*84c0*/  @!P1 BRA `(.L_x_166) ;  /* 0xfffffffc00f09947 */ /* 0x002fea000383ffff */
[----:B------:R-:W-:Y:S05]  /*84d0*/  BRA `(.L_x_189) ;  /* 0xffffffec00e07947 */ /* 0x000fea000383ffff */
.L_x_175:
[----:B------:R-:W-:Y:S01]  /*84e0*/  BSSY B0, `(.L_x_190) ;  /* 0x0000006000007945 */ /* 0x000fe20003800000 */
[----:B------:R-:W-:-:S07]  /*84f0*/  IMAD.MOV.U32 R10, RZ, RZ, -0x1 ;  /* 0xffffffffff0a7424 */ /* 0x000fce00078e00ff */
[----:B------:R-:W-:Y:S05]  /*8500*/  WARPSYNC.COLLECTIVE R10, `(.L_x_191) ;  /* 0x000000000a0c7348 */ /* 0x000fea0003c00000 */
[----:B------:R-:W-:Y:S02]  /*8510*/  ELECT P1, UR62, PT ;  /* 0x00000000003e782f */ /* 0x000fe40003820000 */
[----:B------:R-:W-:Y:S01]  /*8520*/  MOV R10, UR62 ;  /* 0x0000003e000a7c02 */ /* 0x000fe20008000f00 */
[----:B------:R-:W-:Y:S10]  /*8530*/  ENDCOLLECTIVE ;  /* 0x000000000000791b */ /* 0x000ff40003800000 */
.L_x_191:
[----:B------:R-:W-:Y:S05]  /*8540*/  BSYNC B0 ;  /* 0x0000000000007941 */ /* 0x000fea0003800000 */
.L_x_190:
[----:B------:R-:W-:Y:S01]  /*8550*/  PLOP3.LUT P0, PT, P1, PT, PT, 0x80, 0x0 ;  /* 0x000000000000781c */ /* 0x000fe20000f0f070 */
[----:B------:R-:W-:-:S12]  /*8560*/  BRA `(.L_x_192) ;  /* 0xfffffff800887947 */ /* 0x000fd8000383ffff */
.L_x_179:
[----:B0-----:R0:W1:Y:S02]  /*8570*/  SYNCS.PHASECHK.TRANS64.TRYWAIT P0, [R6+URZ], R3 ;  /* 0x00000003060075a7 */ /* 0x001064000800017f */
[----:B-1----:R-:W-:Y:S05]  /*8580*/  @!P0 NANOSLEEP.SYNCS 0x989680 ;  /* 0x009896800000895d */ /* 0x002fea0003900000 */
[----:B------:R-:W1:Y:S02]  /*8590*/  @!P0 SYNCS.PHASECHK.TRANS64 P0, [R6+URZ], R3 ;  /* 0x00000003060085a7 */ /* 0x000e64000800007f */
[----:B-1----:R-:W-:Y:S05]  /*85a0*/  @!P0 BRA `(.L_x_179) ;  /* 0xfffffffc00f08947 */ /* 0x002fea000383ffff */
[----:B------:R-:W-:Y:S05]  /*85b0*/  BRA `(.L_x_193) ;  /* 0xfffffff800c87947 */ /* 0x000fea000383ffff */
.L_x_180:
[----:B0-----:R0:W1:Y:S02]  /*85c0*/  SYNCS.PHASECHK.TRANS64.TRYWAIT P0, [R7+URZ], R4 ;  /* 0x00000004070075a7 */ /* 0x001064000800017f */
[----:B-1----:R-:W-:Y:S05]  /*85d0*/  @!P0 NANOSLEEP.SYNCS 0x989680 ;  /* 0x009896800000895d */ /* 0x002fea0003900000 */
[----:B------:R-:W1:Y:S02]  /*85e0*/  @!P0 SYNCS.PHASECHK.TRANS64 P0, [R7+URZ], R4 ;  /* 0x00000004070085a7 */ /* 0x000e64000800007f */
[----:B-1----:R-:W-:Y:S05]  /*85f0*/  @!P0 BRA `(.L_x_180) ;  /* 0xfffffffc00f08947 */ /* 0x002fea000383ffff */
[----:B------:R-:W-:Y:S05]  /*8600*/  BRA `(.L_x_194) ;  /* 0xfffffff800d87947 */ /* 0x000fea000383ffff */
.L_x_181:
[----:B0-----:R0:W1:Y:S02]  /*8610*/  SYNCS.PHASECHK.TRANS64.TRYWAIT P0, [R10+URZ], R5 ;  /* 0x000000050a0075a7 */ /* 0x001064000800017f */
[----:B-1----:R-:W-:Y:S05]  /*8620*/  @!P0 NANOSLEEP.SYNCS 0x989680 ;  /* 0x009896800000895d */ /* 0x002fea0003900000 */
[----:B------:R-:W1:Y:S02]  /*8630*/  @!P0 SYNCS.PHASECHK.TRANS64 P0, [R10+URZ], R5 ;  /* 0x000000050a0085a7 */ /* 0x000e64000800007f */
[----:B-1----:R-:W-:Y:S05]  /*8640*/  @!P0 BRA `(.L_x_181) ;  /* 0xfffffffc00f08947 */ /* 0x002fea000383ffff */
[----:B------:R-:W-:Y:S05]  /*8650*/  BRA `(.L_x_195) ;  /* 0xfffffff800e87947 */ /* 0x000fea000383ffff */
.L_x_182:
[----:B-1----:R1:W2:Y:S02]  /*8660*/  SYNCS.PHASECHK.TRANS64.TRYWAIT P0, [R11+URZ], R6 ;  /* 0x000000060b0075a7 */ /* 0x0022a4000800017f */
[----:B--2---:R-:W-:Y:S05]  /*8670*/  @!P0 NANOSLEEP.SYNCS 0x989680 ;  /* 0x009896800000895d */ /* 0x004fea0003900000 */
[----:B------:R-:W2:Y:S02]  /*8680*/  @!P0 SYNCS.PHASECHK.TRANS64 P0, [R11+URZ], R6 ;  /* 0x000000060b0085a7 */ /* 0x000ea4000800007f */
[----:B--2---:R-:W-:Y:S05]  /*8690*/  @!P0 BRA `(.L_x_182) ;  /* 0xfffffffc00f08947 */ /* 0x004fea000383ffff */
[----:B------:R-:W-:Y:S05]  /*86a0*/  BRA `(.L_x_196) ;  /* 0xfffffff800f07947 */ /* 0x000fea000383ffff */
.L_x_197:
[----:B------:R-:W-:-:S00]  /*86b0*/  BRA `(.L_x_197) ;  /* 0xfffffffc00fc7947 */ /* 0x000fc0000383ffff */
[----:B------:R-:W-:-:S00]  /*86c0*/  NOP ;  /* 0x0000000000007918 */ /* 0x000fc00000000000 */
        /* <DEDUP_REMOVED lines=11> */
.L_x_198:


//--------------------- .nv.shared._ZN7cutlass13device_kernelINS_4gemm6kernel13GemmUniversalIN4cute5tupleIJiiiiEEENS1_10collective13CollectiveMmaINS1_40MainloopSm90TmaGmmaWarpSpecializedSparseILi5ENS5_IJNS4_1CILi2EEENSA_ILi1EEESC_EEENS1_32KernelTmaWarpSpecializedPingpongEEENS5_IJNSA_ILi64EEENSA_ILi128EEESH_EEENS_10bfloat16_tENS5_IJNS4_6LayoutINS5_IJiNS5_IJSB_iEEEiEEENS5_IJlNS5_IJSC_SB_EEElEEEEENSK_INS5_IJNS5_IJNS5_IJNSA_ILi8EEESB_NSA_ILi4EEEEEEiEEENS5_IJNS5_IJNSA_ILi16EEESB_SR_EEEiEEEiEEENS5_IJNS5_IJNS5_IJSH_SU_NSA_ILi2048EEEEEENSA_ILi8192EEEEEENS5_IJNS5_IJSC_NSA_ILi1024EEENSA_ILi32EEEEEElEEElEEEEEEEESJ_NS5_IJlSC_lEEENS4_8TiledMMAINS4_8MMA_AtomIJNS4_4SM904GMMA6SPARSE29GMMA_64x128x32_F32BF16BF16_SSILNS1D_5MajorE0ELS1G_0ELNS1D_7ScaleInE1ELS1H_1ELNS1D_9SparseSelE0EEEEEENSK_INS5_IJSC_SC_SC_EEENS5_IJNSA_ILi0EEES1M_S1M_EEEEENS5_IJNS4_10UnderscoreES1P_S1P_EEEEENS4_13SM90_TMA_LOADENS4_14ComposedLayoutINS4_7SwizzleILi3ELi4ELi3EEENS4_25smem_sparse_ptr_flag_bitsILi2ELi16EEENSK_INS5_IJNS5_IJSC_SQ_EEENS5_IJSB_SG_EEEEEENS5_IJNS5_IJS1M_SH_EEESN_EEEEEEEvNS4_8identityENS4_23SM90_TMA_LOAD_MULTICASTENS1T_IS1V_NS4_18smem_ptr_flag_bitsILi16EEENSK_INS5_IJSQ_SG_EEENS5_IJSG_SC_EEEEEEEvS25_EENS_8epilogue10collective6detail29Sm90TmaWarpSpecializedAdapterINS2F_15DefaultEpilogueIfNS5_IJSC_llEEES2J_NS2E_6thread17LinearCombinationIfLi1EffLNS2K_9ScaleType4KindE0ELNS_15FloatRoundStyleE2EfEENS1_15EpilogueDefaultEEEEEvvEEEEvNT_6ParamsE --------------------------
	.section	.nv.shared._ZN7cutlass13device_kernelINS_4gemm6kernel13GemmUniversalIN4cute5tupleIJiiiiEEENS1_10collective13CollectiveMmaINS1_40MainloopSm90TmaGmmaWarpSpecializedSparseILi5ENS5_IJNS4_1CILi2EEENSA_ILi1EEESC_EEENS1_32KernelTmaWarpSpecializedPingpongEEENS5_IJNSA_ILi64EEENSA_ILi128EEESH_EEENS_10bfloat16_tENS5_IJNS4_6LayoutINS5_IJiNS5_IJSB_iEEEiEEENS5_IJlNS5_IJSC_SB_EEElEEEEENSK_INS5_IJNS5_IJNS5_IJNSA_ILi8EEESB_NSA_ILi4EEEEEEiEEENS5_IJNS5_IJNSA_ILi16EEESB_SR_EEEiEEEiEEENS5_IJNS5_IJNS5_IJSH_SU_NSA_ILi2048EEEEEENSA_ILi8192EEEEEENS5_IJNS5_IJSC_NSA_ILi1024EEENSA_ILi32EEEEEElEEElEEEEEEEESJ_NS5_IJlSC_lEEENS4_8TiledMMAINS4_8MMA_AtomIJNS4_4SM904GMMA6SPARSE29GMMA_64x128x32_F32BF16BF16_SSILNS1D_5MajorE0ELS1G_0ELNS1D_7ScaleInE1ELS1H_1ELNS1D_9SparseSelE0EEEEEENSK_INS5_IJSC_SC_SC_EEENS5_IJNSA_ILi0EEES1M_S1M_EEEEENS5_IJNS4_10UnderscoreES1P_S1P_EEEEENS4_13SM90_TMA_LOADENS4_14ComposedLayoutINS4_7SwizzleILi3ELi4ELi3EEENS4_25smem_sparse_ptr_flag_bitsILi2ELi16EEENSK_INS5_IJNS5_IJSC_SQ_EEENS5_IJSB_SG_EEEEEENS5_IJNS5_IJS1M_SH_EEESN_EEEEEEEvNS4_8identityENS4_23SM90_TMA_LOAD_MULTICASTENS1T_IS1V_NS4_18smem_ptr_flag_bitsILi16EEENSK_INS5_IJSQ_SG_EEENS5_IJSG_SC_EEEEEEEvS25_EENS_8epilogue10collective6detail29Sm90TmaWarpSpecializedAdapterINS2F_15DefaultEpilogueIfNS5_IJSC_llEEES2J_NS2E_6thread17LinearCombinationIfLi1EffLNS2K_9ScaleType4KindE0ELNS_15FloatRoundStyleE2EfEENS1_15EpilogueDefaultEEEEEvvEEEEvNT_6ParamsE,"aw",@nobits
	.sectionflags	@""
	.align	16
	.zero		1024


//--------------------- .nv.shared.reserved.0     --------------------------
	.section	.nv.shared.reserved.0,"aw",@nobits
	.weak		__nv_reservedSMEM_offset_0_alias
	.size		__nv_reservedSMEM_offset_0_alias, 0, 0
	.other		__nv_reservedSMEM_offset_0_alias,@"STO_CUDA_RESERVED_SHARED STV_DEFAULT"
__nv_reservedSMEM_offset_0_alias:
	.zero		0


//--------------------- .nv.global                --------------------------
	.section	.nv.global,"aw",@nobits
.nv.global:
	.type		_ZN39_INTERNAL_01270ee5_4_k_cu_b785ccce_26094cute1_E,@object
	.size		_ZN39_INTERNAL_01270ee5_4_k_cu_b785ccce_26094cute1_E,(_ZN39_INTERNAL_01270ee5_4_k_cu_b785ccce_26094cuda3std3__45__cpo6cbeginE - _ZN39_INTERNAL_01270ee5_4_k_cu_b785ccce_26094cute1_E)
_ZN39_INTERNAL_01270ee5_4_k_cu_b785ccce_26094cute1_E:
	.zero		1
	.type		_ZN39_INTERNAL_01270ee5_4_k_cu_b785ccce_26094cuda3std3__45__cpo6cbeginE,@object
	.size		_ZN39_INTERNAL_01270ee5_4_k_cu_b785ccce_26094cuda3std3__45__cpo6cbeginE,(_ZN39_INTERNAL_01270ee5_4_k_cu_b785ccce_26094cuda3std3__48in_placeE - _ZN39_INTERNAL_01270ee5_4_k_cu_b785ccce_26094cuda3std3__45__cpo6cbeginE)
_ZN39_INTERNAL_01270ee5_4_k_cu_b785ccce_26094cuda3std3__45__cpo6cbeginE:
	.zero		1
	.type		_ZN39_INTERNAL_01270ee5_4_k_cu_b785ccce_26094cuda3std3__48in_placeE,@object
	.size		_ZN39_INTERNAL_01270ee5_4_k_cu_b785ccce_26094cuda3std3__48in_placeE,(_ZN39_INTERNAL_01270ee5_4_k_cu_b785ccce_26094cuda3std6ranges3__45__cpo9iter_moveE - _ZN39_INTERNAL_01270ee5_4_k_cu_b785ccce_26094cuda3std3__48in_placeE)
_ZN39_INTERNAL_01270ee5_4_k_cu_b785ccce_26094cuda3std3__48in_placeE:
	.zero		1
	.type		_ZN39_INTERNAL_01270ee5_4_k_cu_b785ccce_26094cuda3std6ranges3__45__cpo9iter_moveE,@object
	.size		_ZN39_INTERNAL_01270ee5_4_k_cu_b785ccce_26094cuda3std6ranges3__45__cpo9iter_moveE,(_ZN39_INTERNAL_01270ee5_4_k_cu_b785ccce_26094cuda3std3__45__cpo5beginE - _ZN39_INTERNAL_01270ee5_4_k_cu_b785ccce_26094cuda3std6ranges3__45__cpo9iter_moveE)
_ZN39_INTERNAL_01270ee5_4_k_cu_b785ccce_26094cuda3std6ranges3__45__cpo9iter_moveE:
	.zero		1
	.type		_ZN39_INTERNAL_01270ee5_4_k_cu_b785ccce_26094cuda3std3__45__cpo5beginE,@object
	.size		_ZN39_INTERNAL_01270ee5_4_k_cu_b785ccce_26094cuda3std3__45__cpo5beginE,(_ZN39_INTERNAL_01270ee5_4_k_cu_b785ccce_26094cuda3std3__441_GLOBAL__N__01270ee5_4_k_cu_b785ccce_26096ignoreE - _ZN39_INTERNAL_01270ee5_4_k_cu_b785ccce_26094cuda3std3__45__cpo5beginE)
_ZN39_INTERNAL_01270ee5_4_k_cu_b785ccce_26094cuda3std3__45__cpo5beginE:
	.zero		1
	.type		_ZN39_INTERNAL_01270ee5_4_k_cu_b785ccce_26094cuda3std3__441_GLOBAL__N__01270ee5_4_k_cu_b785ccce_26096ignoreE,@object
	.size		_ZN39_INTERNAL_01270ee5_4_k_cu_b785ccce_26094cuda3std3__441_GLOBAL__N__01270ee5_4_k_cu_b785ccce_26096ignoreE,(_ZN39_INTERNAL_01270ee5_4_k_cu_b785ccce_26094cute7productE - _ZN39_INTERNAL_01270ee5_4_k_cu_b785ccce_26094cuda3std3__441_GLOBAL__N__01270ee5_4_k_cu_b785ccce_26096ignoreE)
_ZN39_INTERNAL_01270ee5_4_k_cu_b785ccce_26094cuda3std3__441_GLOBAL__N__01270ee5_4_k_cu_b785ccce_26096ignoreE:
	.zero		1
	.type		_ZN39_INTERNAL_01270ee5_4_k_cu_b785ccce_26094cute7productE,@object
	.size		_ZN39_INTERNAL_01270ee5_4_k_cu_b785ccce_26094cute7productE,(_ZN39_INTERNAL_01270ee5_4_k_cu_b785ccce_26094cuda3std3__45__cpo3endE - _ZN39_INTERNAL_01270ee5_4_k_cu_b785ccce_26094cute7productE)
_ZN39_INTERNAL_01270ee5_4_k_cu_b785ccce_26094cute7productE:
	.zero		1
	.type		_ZN39_INTERNAL_01270ee5_4_k_cu_b785ccce_26094cuda3std3__45__cpo3endE,@object
	.size		_ZN39_INTERNAL_01270ee5_4_k_cu_b785ccce_26094cuda3std3__45__cpo3endE,(_ZN39_INTERNAL_01270ee5_4_k_cu_b785ccce_26094cuda3std3__419piecewise_constructE - _ZN39_INTERNAL_01270ee5_4_k_cu_b785ccce_26094cuda3std3__45__cpo3endE)
_ZN39_INTERNAL_01270ee5_4_k_cu_b785ccce_26094cuda3std3__45__cpo3endE:
	.zero		1
	.type		_ZN39_INTERNAL_01270ee5_4_k_cu_b785ccce_26094cuda3std3__419piecewise_constructE,@object
	.size		_ZN39_INTERNAL_01270ee5_4_k_cu_b785ccce_26094cuda3std3__419piecewise_constructE,(_ZN39_INTERNAL_01270ee5_4_k_cu_b785ccce_26094cuda3std3__45__cpo4cendE - _ZN39_INTERNAL_01270ee5_4_k_cu_b785ccce_26094cuda3std3__419piecewise_constructE)
_ZN39_INTERNAL_01270ee5_4_k_cu_b785ccce_26094cuda3std3__419piecewise_constructE:
	.zero		1
	.type		_ZN39_INTERNAL_01270ee5_4_k_cu_b785ccce_26094cuda3std3__45__cpo4cendE,@object
	.size		_ZN39_INTERNAL_01270ee5_4_k_cu_b785ccce_26094cuda3std3__45__cpo4cendE,(_ZN39_INTERNAL_01270ee5_4_k_cu_b785ccce_26094cuda3std6ranges3__45__cpo4swapE - _ZN39_INTERNAL_01270ee5_4_k_cu_b785ccce_26094cuda3std3__45__cpo4cendE)
_ZN39_INTERNAL_01270ee5_4_k_cu_b785ccce_26094cuda3std3__45__cpo4cendE:
	.zero		1
	.type		_ZN39_INTERNAL_01270ee5_4_k_cu_b785ccce_26094cuda3std6ranges3__45__cpo4swapE,@object
	.size		_ZN39_INTERNAL_01270ee5_4_k_cu_b785ccce_26094cuda3std6ranges3__45__cpo4swapE,(.L_7 - _ZN39_INTERNAL_01270ee5_4_k_cu_b785ccce_26094cuda3std6ranges3__45__cpo4swapE)
_ZN39_INTERNAL_01270ee5_4_k_cu_b785ccce_26094cuda3std6ranges3__45__cpo4swapE:
	.zero		1
.L_7:


//--------------------- .nv.constant0._ZN7cutlass13device_kernelINS_4gemm6kernel13GemmUniversalIN4cute5tupleIJiiiiEEENS1_10collective13CollectiveMmaINS1_40MainloopSm90TmaGmmaWarpSpecializedSparseILi5ENS5_IJNS4_1CILi2EEENSA_ILi1EEESC_EEENS1_32KernelTmaWarpSpecializedPingpongEEENS5_IJNSA_ILi64EEENSA_ILi128EEESH_EEENS_10bfloat16_tENS5_IJNS4_6LayoutINS5_IJiNS5_IJSB_iEEEiEEENS5_IJlNS5_IJSC_SB_EEElEEEEENSK_INS5_IJNS5_IJNS5_IJNSA_ILi8EEESB_NSA_ILi4EEEEEEiEEENS5_IJNS5_IJNSA_ILi16EEESB_SR_EEEiEEEiEEENS5_IJNS5_IJNS5_IJSH_SU_NSA_ILi2048EEEEEENSA_ILi8192EEEEEENS5_IJNS5_IJSC_NSA_ILi1024EEENSA_ILi32EEEEEElEEElEEEEEEEESJ_NS5_IJlSC_lEEENS4_8TiledMMAINS4_8MMA_AtomIJNS4_4SM904GMMA6SPARSE29GMMA_64x128x32_F32BF16BF16_SSILNS1D_5MajorE0ELS1G_0ELNS1D_7ScaleInE1ELS1H_1ELNS1D_9SparseSelE0EEEEEENSK_INS5_IJSC_SC_SC_EEENS5_IJNSA_ILi0EEES1M_S1M_EEEEENS5_IJNS4_10UnderscoreES1P_S1P_EEEEENS4_13SM90_TMA_LOADENS4_14ComposedLayoutINS4_7SwizzleILi3ELi4ELi3EEENS4_25smem_sparse_ptr_flag_bitsILi2ELi16EEENSK_INS5_IJNS5_IJSC_SQ_EEENS5_IJSB_SG_EEEEEENS5_IJNS5_IJS1M_SH_EEESN_EEEEEEEvNS4_8identityENS4_23SM90_TMA_LOAD_MULTICASTENS1T_IS1V_NS4_18smem_ptr_flag_bitsILi16EEENSK_INS5_IJSQ_SG_EEENS5_IJSG_SC_EEEEEEEvS25_EENS_8epilogue10collective6detail29Sm90TmaWarpSpecializedAdapterINS2F_15DefaultEpilogueIfNS5_IJSC_llEEES2J_NS2E_6thread17LinearCombinationIfLi1EffLNS2K_9ScaleType4KindE0ELNS_15FloatRoundStyleE2EfEENS1_15EpilogueDefaultEEEEEvvEEEEvNT_6ParamsE --------------------------
	.section	.nv.constant0._ZN7cutlass13device_kernelINS_4gemm6kernel13GemmUniversalIN4cute5tupleIJiiiiEEENS1_10collective13CollectiveMmaINS1_40MainloopSm90TmaGmmaWarpSpecializedSparseILi5ENS5_IJNS4_1CILi2EEENSA_ILi1EEESC_EEENS1_32KernelTmaWarpSpecializedPingpongEEENS5_IJNSA_ILi64EEENSA_ILi128EEESH_EEENS_10bfloat16_tENS5_IJNS4_6LayoutINS5_IJiNS5_IJSB_iEEEiEEENS5_IJlNS5_IJSC_SB_EEElEEEEENSK_INS5_IJNS5_IJNS5_IJNSA_ILi8EEESB_NSA_ILi4EEEEEEiEEENS5_IJNS5_IJNSA_ILi16EEESB_SR_EEEiEEEiEEENS5_IJNS5_IJNS5_IJSH_SU_NSA_ILi2048EEEEEENSA_ILi8192EEEEEENS5_IJNS5_IJSC_NSA_ILi1024EEENSA_ILi32EEEEEElEEElEEEEEEEESJ_NS5_IJlSC_lEEENS4_8TiledMMAINS4_8MMA_AtomIJNS4_4SM904GMMA6SPARSE29GMMA_64x128x32_F32BF16BF16_SSILNS1D_5MajorE0ELS1G_0ELNS1D_7ScaleInE1ELS1H_1ELNS1D_9SparseSelE0EEEEEENSK_INS5_IJSC_SC_SC_EEENS5_IJNSA_ILi0EEES1M_S1M_EEEEENS5_IJNS4_10UnderscoreES1P_S1P_EEEEENS4_13SM90_TMA_LOADENS4_14ComposedLayoutINS4_7SwizzleILi3ELi4ELi3EEENS4_25smem_sparse_ptr_flag_bitsILi2ELi16EEENSK_INS5_IJNS5_IJSC_SQ_EEENS5_IJSB_SG_EEEEEENS5_IJNS5_IJS1M_SH_EEESN_EEEEEEEvNS4_8identityENS4_23SM90_TMA_LOAD_MULTICASTENS1T_IS1V_NS4_18smem_ptr_flag_bitsILi16EEENSK_INS5_IJSQ_SG_EEENS5_IJSG_SC_EEEEEEEvS25_EENS_8epilogue10collective6detail29Sm90TmaWarpSpecializedAdapterINS2F_15DefaultEpilogueIfNS5_IJSC_llEEES2J_NS2E_6thread17LinearCombinationIfLi1EffLNS2K_9ScaleType4KindE0ELNS_15FloatRoundStyleE2EfEENS1_15EpilogueDefaultEEEEEvvEEEEvNT_6ParamsE,"a",@progbits
	.sectionflags	@""
	.align	4
.nv.constant0._ZN7cutlass13device_kernelINS_4gemm6kernel13GemmUniversalIN4cute5tupleIJiiiiEEENS1_10collective13CollectiveMmaINS1_40MainloopSm90TmaGmmaWarpSpecializedSparseILi5ENS5_IJNS4_1CILi2EEENSA_ILi1EEESC_EEENS1_32KernelTmaWarpSpecializedPingpongEEENS5_IJNSA_ILi64EEENSA_ILi128EEESH_EEENS_10bfloat16_tENS5_IJNS4_6LayoutINS5_IJiNS5_IJSB_iEEEiEEENS5_IJlNS5_IJSC_SB_EEElEEEEENSK_INS5_IJNS5_IJNS5_IJNSA_ILi8EEESB_NSA_ILi4EEEEEEiEEENS5_IJNS5_IJNSA_ILi16EEESB_SR_EEEiEEEiEEENS5_IJNS5_IJNS5_IJSH_SU_NSA_ILi2048EEEEEENSA_ILi8192EEEEEENS5_IJNS5_IJSC_NSA_ILi1024EEENSA_ILi32EEEEEElEEElEEEEEEEESJ_NS5_IJlSC_lEEENS4_8TiledMMAINS4_8MMA_AtomIJNS4_4SM904GMMA6SPARSE29GMMA_64x128x32_F32BF16BF16_SSILNS1D_5MajorE0ELS1G_0ELNS1D_7ScaleInE1ELS1H_1ELNS1D_9SparseSelE0EEEEEENSK_INS5_IJSC_SC_SC_EEENS5_IJNSA_ILi0EEES1M_S1M_EEEEENS5_IJNS4_10UnderscoreES1P_S1P_EEEEENS4_13SM90_TMA_LOADENS4_14ComposedLayoutINS4_7SwizzleILi3ELi4ELi3EEENS4_25smem_sparse_ptr_flag_bitsILi2ELi16EEENSK_INS5_IJNS5_IJSC_SQ_EEENS5_IJSB_SG_EEEEEENS5_IJNS5_IJS1M_SH_EEESN_EEEEEEEvNS4_8identityENS4_23SM90_TMA_LOAD_MULTICASTENS1T_IS1V_NS4_18smem_ptr_flag_bitsILi16EEENSK_INS5_IJSQ_SG_EEENS5_IJSG_SC_EEEEEEEvS25_EENS_8epilogue10collective6detail29Sm90TmaWarpSpecializedAdapterINS2F_15DefaultEpilogueIfNS5_IJSC_llEEES2J_NS2E_6thread17LinearCombinationIfLi1EffLNS2K_9ScaleType4KindE0ELNS_15FloatRoundStyleE2EfEENS1_15EpilogueDefaultEEEEEvvEEEEvNT_6ParamsE:
	.zero		1920


//--------------------- SYMBOLS --------------------------

	.type		.nv.reservedSmem.offset0,@object
	.size		.nv.reservedSmem.offset0,0x4
